	.headerflags	@"EF_CUDA_TEXMODE_UNIFIED EF_CUDA_64BIT_ADDRESS EF_CUDA_ACCELERATORS EF_CUDA_SM90 EF_CUDA_VIRTUAL_SM(EF_CUDA_SM90)"
	.elftype	@"ET_EXEC"


//--------------------- .nv.info                  --------------------------
	.section	.nv.info,"",@"SHT_CUDA_INFO"
	.align	4


	//----- nvinfo : EIATTR_REGCOUNT
	.align		4
        /*0000*/ 	.byte	0x04, 0x2f
        /*0002*/ 	.short	(.L_3 - .L_2)
	.align		4
.L_2:
        /*0004*/ 	.word	index@(triton_poi_fused__native_batch_norm_legit_no_training_add_convolution_mul_sigmoid_silu_5)
        /*0008*/ 	.word	0x00000042


	//----- nvinfo : EIATTR_MIN_STACK_SIZE
	.align		4
.L_3:
        /*000c*/ 	.byte	0x04, 0x12
        /*000e*/ 	.short	(.L_5 - .L_4)
	.align		4
.L_4:
        /*0010*/ 	.word	index@(triton_poi_fused__native_batch_norm_legit_no_training_add_convolution_mul_sigmoid_silu_5)
        /*0014*/ 	.word	0x00000000


	//----- nvinfo : EIATTR_FRAME_SIZE
	.align		4
.L_5:
        /*0018*/ 	.byte	0x04, 0x11
        /*001a*/ 	.short	(.L_7 - .L_6)
	.align		4
.L_6:
        /*001c*/ 	.word	index@(triton_poi_fused__native_batch_norm_legit_no_training_add_convolution_mul_sigmoid_silu_5)
        /*0020*/ 	.word	0x00000000


	//----- nvinfo : EIATTR_MIN_STACK_SIZE
	.align		4
.L_7:
        /*0024*/ 	.byte	0x04, 0x12
        /*0026*/ 	.short	(.L_9 - .L_8)
	.align		4
.L_8:
        /*0028*/ 	.word	index@(triton_poi_fused__native_batch_norm_legit_no_training_add_convolution_mul_sigmoid_silu_5)
        /*002c*/ 	.word	0x00000000
.L_9:


//--------------------- .nv.info.triton_poi_fused__native_batch_norm_legit_no_training_add_convolution_mul_sigmoid_silu_5 --------------------------
	.section	.nv.info.triton_poi_fused__native_batch_norm_legit_no_training_add_convolution_mul_sigmoid_silu_5,"",@"SHT_CUDA_INFO"
	.sectionflags	@""
	.align	4


	//----- nvinfo : EIATTR_CUDA_API_VERSION
	.align		4
        /*0000*/ 	.byte	0x04, 0x37
        /*0002*/ 	.short	(.L_11 - .L_10)
.L_10:
        /*0004*/ 	.word	0x0000007c


	//----- nvinfo : EIATTR_KPARAM_INFO
	.align		4
.L_11:
        /*0008*/ 	.byte	0x04, 0x17
        /*000a*/ 	.short	(.L_13 - .L_12)
.L_12:
        /*000c*/ 	.word	0x00000000
        /*0010*/ 	.short	0x0010
        /*0012*/ 	.short	0x007c
        /*0014*/ 	.byte	0x00, 0xf0, 0x11, 0x00


	//----- nvinfo : EIATTR_KPARAM_INFO
	.align		4
.L_13:
        /*0018*/ 	.byte	0x04, 0x17
        /*001a*/ 	.short	(.L_15 - .L_14)
.L_14:
        /*001c*/ 	.word	0x00000000
        /*0020*/ 	.short	0x000f
        /*0022*/ 	.short	0x0078
        /*0024*/ 	.byte	0x00, 0xf0, 0x11, 0x00


	//----- nvinfo : EIATTR_KPARAM_INFO
	.align		4
.L_15:
        /*0028*/ 	.byte	0x04, 0x17
        /*002a*/ 	.short	(.L_17 - .L_16)
.L_16:
        /*002c*/ 	.word	0x00000000
        /*0030*/ 	.short	0x000e
        /*0032*/ 	.short	0x0070
        /*0034*/ 	.byte	0x00, 0xf4, 0x21, 0x00


	//----- nvinfo : EIATTR_KPARAM_INFO
	.align		4
.L_17:
        /*0038*/ 	.byte	0x04, 0x17
        /*003a*/ 	.short	(.L_19 - .L_18)
.L_18:
        /*003c*/ 	.word	0x00000000
        /*0040*/ 	.short	0x000d
        /*0042*/ 	.short	0x0068
        /*0044*/ 	.byte	0x00, 0xf4, 0x21, 0x00


	//----- nvinfo : EIATTR_KPARAM_INFO
	.align		4
.L_19:
        /*0048*/ 	.byte	0x04, 0x17
        /*004a*/ 	.short	(.L_21 - .L_20)
.L_20:
        /*004c*/ 	.word	0x00000000
        /*0050*/ 	.short	0x000c
        /*0052*/ 	.short	0x0060
        /*0054*/ 	.byte	0x00, 0xf4, 0x21, 0x00


	//----- nvinfo : EIATTR_KPARAM_INFO
	.align		4
.L_21:
        /*0058*/ 	.byte	0x04, 0x17
        /*005a*/ 	.short	(.L_23 - .L_22)
.L_22:
        /*005c*/ 	.word	0x00000000
        /*0060*/ 	.short	0x000b
        /*0062*/ 	.short	0x0058
        /*0064*/ 	.byte	0x00, 0xf4, 0x21, 0x00


	//----- nvinfo : EIATTR_KPARAM_INFO
	.align		4
.L_23:
        /*0068*/ 	.byte	0x04, 0x17
        /*006a*/ 	.short	(.L_25 - .L_24)
.L_24:
        /*006c*/ 	.word	0x00000000
        /*0070*/ 	.short	0x000a
        /*0072*/ 	.short	0x0050
        /*0074*/ 	.byte	0x00, 0xf4, 0x21, 0x00


	//----- nvinfo : EIATTR_KPARAM_INFO
	.align		4
.L_25:
        /*0078*/ 	.byte	0x04, 0x17
        /*007a*/ 	.short	(.L_27 - .L_26)
.L_26:
        /*007c*/ 	.word	0x00000000
        /*0080*/ 	.short	0x0009
        /*0082*/ 	.short	0x0048
        /*0084*/ 	.byte	0x00, 0xf4, 0x21, 0x00


	//----- nvinfo : EIATTR_KPARAM_INFO
	.align		4
.L_27:
        /*0088*/ 	.byte	0x04, 0x17
        /*008a*/ 	.short	(.L_29 - .L_28)
.L_28:
        /*008c*/ 	.word	0x00000000
        /*0090*/ 	.short	0x0008
        /*0092*/ 	.short	0x0040
        /*0094*/ 	.byte	0x00, 0xf4, 0x21, 0x00


	//----- nvinfo : EIATTR_KPARAM_INFO
	.align		4
.L_29:
        /*0098*/ 	.byte	0x04, 0x17
        /*009a*/ 	.short	(.L_31 - .L_30)
.L_30:
        /*009c*/ 	.word	0x00000000
        /*00a0*/ 	.short	0x0007
        /*00a2*/ 	.short	0x0038
        /*00a4*/ 	.byte	0x00, 0xf4, 0x21, 0x00


	//----- nvinfo : EIATTR_KPARAM_INFO
	.align		4
.L_31:
        /*00a8*/ 	.byte	0x04, 0x17
        /*00aa*/ 	.short	(.L_33 - .L_32)
.L_32:
        /*00ac*/ 	.word	0x00000000
        /*00b0*/ 	.short	0x0006
        /*00b2*/ 	.short	0x0030
        /*00b4*/ 	.byte	0x00, 0xf4, 0x21, 0x00


	//----- nvinfo : EIATTR_KPARAM_INFO
	.align		4
.L_33:
        /*00b8*/ 	.byte	0x04, 0x17
        /*00ba*/ 	.short	(.L_35 - .L_34)
.L_34:
        /*00bc*/ 	.word	0x00000000
        /*00c0*/ 	.short	0x0005
        /*00c2*/ 	.short	0x0028
        /*00c4*/ 	.byte	0x00, 0xf4, 0x21, 0x00


	//----- nvinfo : EIATTR_KPARAM_INFO
	.align		4
.L_35:
        /*00c8*/ 	.byte	0x04, 0x17
        /*00ca*/ 	.short	(.L_37 - .L_36)
.L_36:
        /*00cc*/ 	.word	0x00000000
        /*00d0*/ 	.short	0x0004
        /*00d2*/ 	.short	0x0020
        /*00d4*/ 	.byte	0x00, 0xf4, 0x21, 0x00


	//----- nvinfo : EIATTR_KPARAM_INFO
	.align		4
.L_37:
        /*00d8*/ 	.byte	0x04, 0x17
        /*00da*/ 	.short	(.L_39 - .L_38)
.L_38:
        /*00dc*/ 	.word	0x00000000
        /*00e0*/ 	.short	0x0003
        /*00e2*/ 	.short	0x0018
        /*00e4*/ 	.byte	0x00, 0xf4, 0x21, 0x00


	//----- nvinfo : EIATTR_KPARAM_INFO
	.align		4
.L_39:
        /*00e8*/ 	.byte	0x04, 0x17
        /*00ea*/ 	.short	(.L_41 - .L_40)
.L_40:
        /*00ec*/ 	.word	0x00000000
        /*00f0*/ 	.short	0x0002
        /*00f2*/ 	.short	0x0010
        /*00f4*/ 	.byte	0x00, 0xf4, 0x21, 0x00


	//----- nvinfo : EIATTR_KPARAM_INFO
	.align		4
.L_41:
        /*00f8*/ 	.byte	0x04, 0x17
        /*00fa*/ 	.short	(.L_43 - .L_42)
.L_42:
        /*00fc*/ 	.word	0x00000000
        /*0100*/ 	.short	0x0001
        /*0102*/ 	.short	0x0008
        /*0104*/ 	.byte	0x00, 0xf4, 0x21, 0x00


	//----- nvinfo : EIATTR_KPARAM_INFO
	.align		4
.L_43:
        /*0108*/ 	.byte	0x04, 0x17
        /*010a*/ 	.short	(.L_45 - .L_44)
.L_44:
        /*010c*/ 	.word	0x00000000
        /*0110*/ 	.short	0x0000
        /*0112*/ 	.short	0x0000
        /*0114*/ 	.byte	0x00, 0xf4, 0x21, 0x00


	//----- nvinfo : EIATTR_SPARSE_MMA_MASK
	.align		4
.L_45:
        /*0118*/ 	.byte	0x03, 0x50
        /*011a*/ 	.short	0x0000


	//----- nvinfo : EIATTR_MAXREG_COUNT
	.align		4
        /*011c*/ 	.byte	0x03, 0x1b
        /*011e*/ 	.short	0x00ff


	//----- nvinfo : EIATTR_EXIT_INSTR_OFFSETS
	.align		4
        /*0120*/ 	.byte	0x04, 0x1c
        /*0122*/ 	.short	(.L_47 - .L_46)


	//   ....[0]....
.L_46:
        /*0124*/ 	.word	0x00002020


	//   ....[1]....
        /*0128*/ 	.word	0x00002070


	//----- nvinfo : EIATTR_REQNTID
	.align		4
.L_47:
        /*012c*/ 	.byte	0x04, 0x10
        /*012e*/ 	.short	(.L_49 - .L_48)
.L_48:
        /*0130*/ 	.word	0x00000080
        /*0134*/ 	.word	0x00000001
        /*0138*/ 	.word	0x00000001


	//----- nvinfo : EIATTR_CBANK_PARAM_SIZE
	.align		4
.L_49:
        /*013c*/ 	.byte	0x03, 0x19
        /*013e*/ 	.short	0x0080


	//----- nvinfo : EIATTR_PARAM_CBANK
	.align		4
        /*0140*/ 	.byte	0x04, 0x0a
        /*0142*/ 	.short	(.L_51 - .L_50)
	.align		4
.L_50:
        /*0144*/ 	.word	index@(.nv.constant0.triton_poi_fused__native_batch_norm_legit_no_training_add_convolution_mul_sigmoid_silu_5)
        /*0148*/ 	.short	0x0210
        /*014a*/ 	.short	0x0080


	//----- nvinfo : EIATTR_SW_WAR
	.align		4
.L_51:
        /*014c*/ 	.byte	0x04, 0x36
        /*014e*/ 	.short	(.L_53 - .L_52)
.L_52:
        /*0150*/ 	.word	0x00000008
.L_53:


//--------------------- .nv.callgraph             --------------------------
	.section	.nv.callgraph,"",@"SHT_CUDA_CALLGRAPH"
	.align	4
	.sectionentsize	8
	.align		4
        /*0000*/ 	.word	0x00000000
	.align		4
        /*0004*/ 	.word	0xffffffff
	.align		4
        /*0008*/ 	.word	0x00000000
	.align		4
        /*000c*/ 	.word	0xfffffffe
	.align		4
        /*0010*/ 	.word	0x00000000
	.align		4
        /*0014*/ 	.word	0xfffffffd
	.align		4
        /*0018*/ 	.word	0x00000000
	.align		4
        /*001c*/ 	.word	0xfffffffc


//--------------------- .nv.constant4             --------------------------
	.section	.nv.constant4,"a",@progbits
	.align	8
	.align		8
.nv.constant4:
        /*0000*/ 	.dword	_$_str
	.align		8
        /*0008*/ 	.dword	_$_str_$_2


//--------------------- .text.triton_poi_fused__native_batch_norm_legit_no_training_add_convolution_mul_sigmoid_silu_5 --------------------------
	.section	.text.triton_poi_fused__native_batch_norm_legit_no_training_add_convolution_mul_sigmoid_silu_5,"ax",@progbits
	.sectionflags	@"SHF_BARRIERS=1"
	.align	128
        .global         triton_poi_fused__native_batch_norm_legit_no_training_add_convolution_mul_sigmoid_silu_5
        .type           triton_poi_fused__native_batch_norm_legit_no_training_add_convolution_mul_sigmoid_silu_5,@function
        .size           triton_poi_fused__native_batch_norm_legit_no_training_add_convolution_mul_sigmoid_silu_5,(.L_x_1 - triton_poi_fused__native_batch_norm_legit_no_training_add_convolution_mul_sigmoid_silu_5)
        .other          triton_poi_fused__native_batch_norm_legit_no_training_add_convolution_mul_sigmoid_silu_5,@"STO_CUDA_ENTRY STV_DEFAULT"
triton_poi_fused__native_batch_norm_legit_no_training_add_convolution_mul_sigmoid_silu_5:
.text.triton_poi_fused__native_batch_norm_legit_no_training_add_convolution_mul_sigmoid_silu_5:
[----:B------:R-:W0:Y:S01]  /*0000*/  LDC R1, c[0x0][0x28] ;  /* 0x00000a00ff017b82 */ /* 0x000e220000000800 */
[----:B------:R-:W1:Y:S07]  /*0010*/  S2R R54, SR_CTAID.X ;  /* 0x0000000000367919 */ /* 0x000e6e0000002500 */
[----:B------:R-:W2:Y:S01]  /*0020*/  LDC.64 R12, c[0x0][0x238] ;  /* 0x00008e00ff0c7b82 */ /* 0x000ea20000000a00 */
[----:B------:R-:W-:Y:S02]  /*0030*/  CS2R R4, SRZ ;  /* 0x0000000000047805 */ /* 0x000fe4000001ff00 */
[----:B------:R-:W-:Y:S01]  /*0040*/  CS2R R6, SRZ ;  /* 0x0000000000067805 */ /* 0x000fe2000001ff00 */
[----:B------:R-:W3:Y:S01]  /*0050*/  S2R R0, SR_TID.X ;  /* 0x0000000000007919 */ /* 0x000ee20000002100 */
[----:B------:R-:W-:-:S03]  /*0060*/  ULDC.64 UR6, c[0x0][0x208] ;  /* 0x0000820000067ab9 */ /* 0x000fc60000000a00 */
[----:B------:R-:W4:Y:S08]  /*0070*/  LDC.64 R56, c[0x0][0x210] ;  /* 0x00008400ff387b82 */ /* 0x000f300000000a00 */
[----:B------:R-:W5:Y:S08]  /*0080*/  LDC.64 R32, c[0x0][0x220] ;  /* 0x00008800ff207b82 */ /* 0x000f700000000a00 */
[----:B------:R-:W4:Y:S01]  /*0090*/  LDC.64 R34, c[0x0][0x230] ;  /* 0x00008c00ff227b82 */ /* 0x000f220000000a00 */
[----:B-1----:R-:W-:-:S02]  /*00a0*/  SHF.L.U32 R54, R54, 0x9, RZ ;  /* 0x0000000936367819 */ /* 0x002fc400000006ff */
[----:B------:R-:W-:Y:S02]  /*00b0*/  CS2R R8, SRZ ;  /* 0x0000000000087805 */ /* 0x000fe4000001ff00 */
[----:B------:R-:W-:Y:S02]  /*00c0*/  CS2R R10, SRZ ;  /* 0x00000000000a7805 */ /* 0x000fe4000001ff00 */
[----:B------:R-:W-:Y:S02]  /*00d0*/  CS2R R16, SRZ ;  /* 0x0000000000107805 */ /* 0x000fe4000001ff00 */
[----:B---3--:R-:W-:Y:S02]  /*00e0*/  SHF.L.U32 R3, R0, 0x2, RZ ;  /* 0x0000000200037819 */ /* 0x008fe400000006ff */
[----:B------:R-:W-:Y:S02]  /*00f0*/  CS2R R18, SRZ ;  /* 0x0000000000127805 */ /* 0x000fe4000001ff00 */
[----:B------:R-:W-:Y:S01]  /*0100*/  CS2R R14, SRZ ;  /* 0x00000000000e7805 */ /* 0x000fe2000001ff00 */
[----:B------:R-:W1:Y:S01]  /*0110*/  LDC.64 R38, c[0x0][0x240] ;  /* 0x00009000ff267b82 */ /* 0x000e620000000a00 */
[----:B------:R-:W-:-:S04]  /*0120*/  LOP3.LUT R2, R54, 0x1fc, R3, 0xf8, !PT ;  /* 0x000001fc36027812 */ /* 0x000fc800078ef803 */
[C---:B------:R-:W-:Y:S01]  /*0130*/  ISETP.GE.AND P0, PT, R2.reuse, 0x200, PT ;  /* 0x000002000200780c */ /* 0x040fe20003f06270 */
[----:B--2---:R-:W-:Y:S01]  /*0140*/  IMAD.WIDE R12, R2, 0x4, R12 ;  /* 0x00000004020c7825 */ /* 0x004fe200078e020c */
[----:B------:R-:W2:Y:S01]  /*0150*/  S2R R3, SR_CTAID.Y ;  /* 0x0000000000037919 */ /* 0x000ea20000002600 */
[----:B------:R-:W3:Y:S01]  /*0160*/  LDC.64 R40, c[0x0][0x248] ;  /* 0x00009200ff287b82 */ /* 0x000ee20000000a00 */
[----:B------:R-:W-:Y:S02]  /*0170*/  CS2R R20, SRZ ;  /* 0x0000000000147805 */ /* 0x000fe4000001ff00 */
[----:B------:R-:W-:Y:S02]  /*0180*/  CS2R R22, SRZ ;  /* 0x0000000000167805 */ /* 0x000fe4000001ff00 */
[----:B------:R-:W-:Y:S02]  /*0190*/  CS2R R24, SRZ ;  /* 0x0000000000187805 */ /* 0x000fe4000001ff00 */
[----:B------:R-:W-:-:S02]  /*01a0*/  CS2R R26, SRZ ;  /* 0x00000000001a7805 */ /* 0x000fc4000001ff00 */
[----:B------:R-:W-:Y:S02]  /*01b0*/  CS2R R28, SRZ ;  /* 0x00000000001c7805 */ /* 0x000fe4000001ff00 */
[----:B------:R-:W-:Y:S01]  /*01c0*/  CS2R R30, SRZ ;  /* 0x00000000001e7805 */ /* 0x000fe2000001ff00 */
[----:B------:R-:W3:Y:S01]  /*01d0*/  LDC.64 R36, c[0x0][0x258] ;  /* 0x00009600ff247b82 */ /* 0x000ee20000000a00 */
[----:B------:R4:W3:Y:S01]  /*01e0*/  @!P0 LDG.E.EL.128 R4, desc[UR6][R12.64] ;  /* 0x000000060c048981 */ /* 0x0008e2000c2e1d00 */
[----:B-----5:R-:W-:-:S04]  /*01f0*/  IMAD.WIDE R32, R2, 0x4, R32 ;  /* 0x0000000402207825 */ /* 0x020fc800078e0220 */
[----:B0---4-:R-:W-:Y:S01]  /*0200*/  IMAD.WIDE R34, R2, 0x4, R34 ;  /* 0x0000000402227825 */ /* 0x011fe200078e0222 */
[----:B------:R0:W4:Y:S01]  /*0210*/  @!P0 LDG.E.EL.128 R8, desc[UR6][R32.64] ;  /* 0x0000000620088981 */ /* 0x000122000c2e1d00 */
[----:B------:R-:W-:Y:S01]  /*0220*/  HFMA2.MMA R55, -RZ, RZ, 1.625, 0 ;  /* 0x3e800000ff377435 */ /* 0x000fe200000001ff */
[----:B------:R-:W5:Y:S01]  /*0230*/  LDC.64 R60, c[0x0][0x218] ;  /* 0x00008600ff3c7b82 */ /* 0x000f620000000a00 */
[----:B------:R-:W-:Y:S01]  /*0240*/  CS2R R12, SRZ ;  /* 0x00000000000c7805 */ /* 0x000fe2000001ff00 */
[----:B------:R0:W4:Y:S01]  /*0250*/  @!P0 LDG.E.EL.128 R20, desc[UR6][R34.64] ;  /* 0x0000000622148981 */ /* 0x000122000c2e1d00 */
[----:B--2---:R-:W-:-:S04]  /*0260*/  LEA R52, R3, R2, 0xa ;  /* 0x0000000203347211 */ /* 0x004fc800078e50ff */
[----:B------:R-:W-:Y:S01]  /*0270*/  IADD3 R53, R52, 0x200, RZ ;  /* 0x0000020034357810 */ /* 0x000fe20007ffe0ff */
[----:B------:R-:W-:-:S04]  /*0280*/  IMAD.WIDE R58, R52, 0x4, R56 ;  /* 0x00000004343a7825 */ /* 0x000fc800078e0238 */
[----:B------:R-:W-:Y:S01]  /*0290*/  IMAD.WIDE R56, R53, 0x4, R56 ;  /* 0x0000000435387825 */ /* 0x000fe200078e0238 */
[----:B------:R-:W2:Y:S04]  /*02a0*/  @!P0 LDG.E.EL.128 R12, desc[UR6][R58.64] ;  /* 0x000000063a0c8981 */ /* 0x000ea8000c2e1d00 */
[----:B------:R-:W4:Y:S01]  /*02b0*/  @!P0 LDG.E.EL.128 R16, desc[UR6][R56.64] ;  /* 0x0000000638108981 */ /* 0x000f22000c2e1d00 */
[----:B-1----:R-:W-:-:S04]  /*02c0*/  IMAD.WIDE R38, R2, 0x4, R38 ;  /* 0x0000000402267825 */ /* 0x002fc800078e0226 */
[C---:B---3--:R-:W-:Y:S01]  /*02d0*/  IMAD.WIDE R40, R2.reuse, 0x4, R40 ;  /* 0x0000000402287825 */ /* 0x048fe200078e0228 */
[----:B------:R1:W3:Y:S04]  /*02e0*/  @!P0 LDG.E.EL.128 R24, desc[UR6][R38.64] ;  /* 0x0000000626188981 */ /* 0x0002e8000c2e1d00 */
[----:B------:R-:W3:Y:S01]  /*02f0*/  @!P0 LDG.E.EL.128 R28, desc[UR6][R40.64] ;  /* 0x00000006281c8981 */ /* 0x000ee2000c2e1d00 */
[----:B0-----:R-:W-:Y:S02]  /*0300*/  CS2R R32, SRZ ;  /* 0x0000000000207805 */ /* 0x001fe4000001ff00 */
[----:B------:R-:W-:Y:S01]  /*0310*/  CS2R R34, SRZ ;  /* 0x0000000000227805 */ /* 0x000fe2000001ff00 */
[----:B------:R-:W-:-:S05]  /*0320*/  IMAD.WIDE R36, R2, 0x4, R36 ;  /* 0x0000000402247825 */ /* 0x000fca00078e0224 */
[----:B------:R0:W2:Y:S01]  /*0330*/  @!P0 LDG.E.EL.128 R32, desc[UR6][R36.64] ;  /* 0x0000000624208981 */ /* 0x0000a2000c2e1d00 */
[----:B------:R-:W-:Y:S02]  /*0340*/  CS2R R44, SRZ ;  /* 0x00000000002c7805 */ /* 0x000fe4000001ff00 */
[----:B------:R-:W-:Y:S01]  /*0350*/  CS2R R46, SRZ ;  /* 0x00000000002e7805 */ /* 0x000fe2000001ff00 */
[--C-:B-----5:R-:W-:Y:S01]  /*0360*/  IMAD.WIDE R62, R52, 0x4, R60.reuse ;  /* 0x00000004343e7825 */ /* 0x120fe200078e023c */
[----:B------:R-:W-:Y:S02]  /*0370*/  CS2R R48, SRZ ;  /* 0x0000000000307805 */ /* 0x000fe4000001ff00 */
[----:B------:R-:W-:Y:S01]  /*0380*/  CS2R R50, SRZ ;  /* 0x0000000000327805 */ /* 0x000fe2000001ff00 */
[----:B------:R-:W-:-:S05]  /*0390*/  IMAD.WIDE R60, R53, 0x4, R60 ;  /* 0x00000004353c7825 */ /* 0x000fca00078e023c */
[----:B------:R-:W5:Y:S01]  /*03a0*/  @!P0 LDG.E.EL.128 R44, desc[UR6][R60.64] ;  /* 0x000000063c2c8981 */ /* 0x000f62000c2e1d00 */
[----:B------:R-:W-:Y:S01]  /*03b0*/  FADD R7, R7, 9.9999997473787516356e-06 ;  /* 0x3727c5ac07077421 */ /* 0x000fe20000000000 */
[----:B------:R-:W-:-:S03]  /*03c0*/  FADD R6, R6, 9.9999997473787516356e-06 ;  /* 0x3727c5ac06067421 */ /* 0x000fc60000000000 */
[----:B------:R-:W0:Y:S08]  /*03d0*/  MUFU.SQRT R43, R7 ;  /* 0x00000007002b7308 */ /* 0x000e300000002000 */
[----:B------:R1:W1:Y:S01]  /*03e0*/  MUFU.SQRT R42, R6 ;  /* 0x00000006002a7308 */ /* 0x0002620000002000 */
[----:B------:R-:W-:Y:S01]  /*03f0*/  FADD R5, R5, 9.9999997473787516356e-06 ;  /* 0x3727c5ac05057421 */ /* 0x000fe20000000000 */
[----:B0-----:R-:W-:-:S02]  /*0400*/  FSETP.GT.AND P3, PT, R43, 8.50705917302346158658e+37, PT ;  /* 0x7e8000002b00780b */ /* 0x001fc40003f64000 */
[C---:B------:R-:W-:Y:S01]  /*0410*/  FSETP.GEU.AND P6, PT, R43.reuse, 1.175494350822287508e-38, PT ;  /* 0x008000002b00780b */ /* 0x040fe20003fce000 */
[----:B-1----:R-:W0:Y:S01]  /*0420*/  LDC.64 R6, c[0x0][0x228] ;  /* 0x00008a00ff067b82 */ /* 0x002e220000000a00 */
[C---:B------:R-:W-:Y:S02]  /*0430*/  FSETP.GT.AND P2, PT, R42.reuse, 8.50705917302346158658e+37, PT ;  /* 0x7e8000002a00780b */ /* 0x040fe40003f44000 */
[----:B------:R-:W-:Y:S01]  /*0440*/  FSETP.GEU.AND P5, PT, R42, 1.175494350822287508e-38, PT ;  /* 0x008000002a00780b */ /* 0x000fe20003fae000 */
[----:B------:R-:W1:Y:S06]  /*0450*/  MUFU.SQRT R5, R5 ;  /* 0x0000000500057308 */ /* 0x000e6c0000002000 */
[----:B------:R-:W-:-:S04]  /*0460*/  @P3 FMUL R43, R43, 0.25 ;  /* 0x3e8000002b2b3820 */ /* 0x000fc80000400000 */
[----:B------:R-:W-:Y:S01]  /*0470*/  @!P6 FMUL R43, R43, 16777216 ;  /* 0x4b8000002b2be820 */ /* 0x000fe20000400000 */
[----:B------:R-:W-:-:S04]  /*0480*/  @P2 FMUL R42, R42, 0.25 ;  /* 0x3e8000002a2a2820 */ /* 0x000fc80000400000 */
[----:B------:R-:W-:Y:S01]  /*0490*/  @!P5 FMUL R42, R42, 16777216 ;  /* 0x4b8000002a2ad820 */ /* 0x000fe20000400000 */
[----:B------:R-:W2:Y:S01]  /*04a0*/  MUFU.RCP R43, R43 ;  /* 0x0000002b002b7308 */ /* 0x000ea20000001000 */
[C---:B-1----:R-:W-:Y:S02]  /*04b0*/  FSETP.GT.AND P1, PT, R5.reuse, 8.50705917302346158658e+37, PT ;  /* 0x7e8000000500780b */ /* 0x042fe40003f24000 */
[----:B------:R-:W-:-:S05]  /*04c0*/  FSETP.GEU.AND P4, PT, R5, 1.175494350822287508e-38, PT ;  /* 0x008000000500780b */ /* 0x000fca0003f8e000 */
[----:B------:R-:W1:Y:S01]  /*04d0*/  MUFU.RCP R42, R42 ;  /* 0x0000002a002a7308 */ /* 0x000e620000001000 */
[C---:B------:R-:W-:Y:S02]  /*04e0*/  FSEL R38, R55.reuse, 1, P3 ;  /* 0x3f80000037267808 */ /* 0x040fe40001800000 */
[----:B------:R-:W-:Y:S01]  /*04f0*/  FSEL R37, R55, 1, P2 ;  /* 0x3f80000037257808 */ /* 0x000fe20001000000 */
[C---:B----4-:R-:W-:Y:S02]  /*0500*/  FADD R19, R11.reuse, R19 ;  /* 0x000000130b137221 */ /* 0x050fe40000000000 */
[----:B------:R-:W-:Y:S01]  /*0510*/  @!P6 FMUL R38, R38, 16777216 ;  /* 0x4b8000002626e820 */ /* 0x000fe20000400000 */
[----:B--2---:R-:W-:Y:S01]  /*0520*/  FADD R15, R11, R15 ;  /* 0x0000000f0b0f7221 */ /* 0x004fe20000000000 */
[----:B------:R-:W-:Y:S01]  /*0530*/  @!P5 FMUL R37, R37, 16777216 ;  /* 0x4b8000002525d820 */ /* 0x000fe20000400000 */
[----:B------:R-:W-:Y:S01]  /*0540*/  @P1 FMUL R5, R5, 0.25 ;  /* 0x3e80000005051820 */ /* 0x000fe20000400000 */
[C---:B------:R-:W-:Y:S01]  /*0550*/  FADD R14, R10.reuse, R14 ;  /* 0x0000000e0a0e7221 */ /* 0x040fe20000000000 */
[----:B------:R-:W-:Y:S01]  /*0560*/  FADD R18, R10, R18 ;  /* 0x000000120a127221 */ /* 0x000fe20000000000 */
[----:B------:R-:W-:Y:S01]  /*0570*/  FMUL R38, R43, R38 ;  /* 0x000000262b267220 */ /* 0x000fe20000400000 */
[--C-:B------:R-:W-:Y:S01]  /*0580*/  FADD R11, R19, -R23.reuse ;  /* 0x80000017130b7221 */ /* 0x100fe20000000000 */
[----:B-1----:R-:W-:Y:S01]  /*0590*/  FMUL R42, R42, R37 ;  /* 0x000000252a2a7220 */ /* 0x002fe20000400000 */
[----:B------:R-:W-:Y:S01]  /*05a0*/  FADD R37, R15, -R23 ;  /* 0x800000170f257221 */ /* 0x000fe20000000000 */
[----:B------:R-:W-:Y:S01]  /*05b0*/  @!P4 FMUL R5, R5, 16777216 ;  /* 0x4b8000000505c820 */ /* 0x000fe20000400000 */
[--C-:B------:R-:W-:Y:S01]  /*05c0*/  FADD R23, R18, -R22.reuse ;  /* 0x8000001612177221 */ /* 0x100fe20000000000 */
[----:B------:R-:W-:Y:S01]  /*05d0*/  FADD R39, R14, -R22 ;  /* 0x800000160e277221 */ /* 0x000fe20000000000 */
[----:B------:R-:W-:Y:S01]  /*05e0*/  FMUL R22, R38, R11 ;  /* 0x0000000b26167220 */ /* 0x000fe20000400000 */
[----:B0-----:R-:W-:-:S02]  /*05f0*/  IMAD.WIDE R10, R2, 0x4, R6 ;  /* 0x00000004020a7825 */ /* 0x001fc400078e0206 */
[----:B------:R-:W0:Y:S01]  /*0600*/  LDC.64 R6, c[0x0][0x250] ;  /* 0x00009400ff067b82 */ /* 0x000e220000000a00 */
[----:B------:R-:W1:Y:S01]  /*0610*/  MUFU.RCP R5, R5 ;  /* 0x0000000500057308 */ /* 0x000e620000001000 */
[----:B------:R-:W-:Y:S01]  /*0620*/  FSEL R36, R55, 1, P1 ;  /* 0x3f80000037247808 */ /* 0x000fe20000800000 */
[----:B------:R-:W-:Y:S01]  /*0630*/  FMUL R23, R42, R23 ;  /* 0x000000172a177220 */ /* 0x000fe20000400000 */
[----:B------:R-:W-:Y:S01]  /*0640*/  FMUL R40, R38, R37 ;  /* 0x0000002526287220 */ /* 0x000fe20000400000 */
[----:B------:R-:W-:Y:S02]  /*0650*/  FMUL R41, R42, R39 ;  /* 0x000000272a297220 */ /* 0x000fe40000400000 */
[----:B------:R-:W-:Y:S01]  /*0660*/  @!P4 FMUL R36, R36, 16777216 ;  /* 0x4b8000002424c820 */ /* 0x000fe20000400000 */
[-CC-:B---3--:R-:W-:Y:S01]  /*0670*/  FFMA R22, R22, R27.reuse, R31.reuse ;  /* 0x0000001b16167223 */ /* 0x188fe2000000001f */
[-CC-:B------:R-:W-:Y:S01]  /*0680*/  FFMA R23, R23, R26.reuse, R30.reuse ;  /* 0x0000001a17177223 */ /* 0x180fe2000000001e */
[----:B------:R-:W-:Y:S01]  /*0690*/  FFMA R27, R40, R27, R31 ;  /* 0x0000001b281b7223 */ /* 0x000fe2000000001f */
[----:B------:R-:W-:Y:S01]  /*06a0*/  FFMA R26, R41, R26, R30 ;  /* 0x0000001a291a7223 */ /* 0x000fe2000000001e */
[----:B------:R-:W-:-:S02]  /*06b0*/  CS2R R38, SRZ ;  /* 0x0000000000267805 */ /* 0x000fc4000001ff00 */
[----:B------:R-:W-:Y:S02]  /*06c0*/  CS2R R40, SRZ ;  /* 0x0000000000287805 */ /* 0x000fe4000001ff00 */
[----:B------:R-:W-:Y:S01]  /*06d0*/  CS2R R42, SRZ ;  /* 0x00000000002a7805 */ /* 0x000fe2000001ff00 */
[----:B-1----:R-:W-:Y:S01]  /*06e0*/  FMUL R5, R5, R36 ;  /* 0x0000002405057220 */ /* 0x002fe20000400000 */
[----:B------:R-:W-:-:S04]  /*06f0*/  CS2R R36, SRZ ;  /* 0x0000000000247805 */ /* 0x000fc8000001ff00 */
[----:B------:R-:W2:Y:S01]  /*0700*/  @!P0 LDG.E.EL.128 R40, desc[UR6][R62.64] ;  /* 0x000000063e288981 */ /* 0x000ea2000c2e1d00 */
[----:B0-----:R-:W-:-:S03]  /*0710*/  IMAD.WIDE R6, R2, 0x4, R6 ;  /* 0x0000000402067825 */ /* 0x001fc600078e0206 */
[----:B------:R0:W2:Y:S04]  /*0720*/  @!P0 LDG.E.EL.128 R36, desc[UR6][R10.64] ;  /* 0x000000060a248981 */ /* 0x0000a8000c2e1d00 */
[----:B------:R1:W3:Y:S01]  /*0730*/  @!P0 LDG.E.EL.128 R48, desc[UR6][R6.64] ;  /* 0x0000000606308981 */ /* 0x0002e2000c2e1d00 */
[C---:B------:R-:W-:Y:S01]  /*0740*/  FADD R13, R9.reuse, R13 ;  /* 0x0000000d090d7221 */ /* 0x040fe20000000000 */
[----:B------:R-:W-:Y:S01]  /*0750*/  FADD R17, R9, R17 ;  /* 0x0000001109117221 */ /* 0x000fe20000000000 */
[----:B------:R-:W-:Y:S02]  /*0760*/  FADD R4, R4, 9.9999997473787516356e-06 ;  /* 0x3727c5ac04047421 */ /* 0x000fe40000000000 */
[--C-:B------:R-:W-:Y:S01]  /*0770*/  FADD R30, R13, -R21.reuse ;  /* 0x800000150d1e7221 */ /* 0x100fe20000000000 */
[----:B0-----:R-:W-:-:S03]  /*0780*/  FADD R10, R17, -R21 ;  /* 0x80000015110a7221 */ /* 0x001fc60000000000 */
[C---:B------:R-:W-:Y:S01]  /*0790*/  FMUL R30, R5.reuse, R30 ;  /* 0x0000001e051e7220 */ /* 0x040fe20000400000 */
[----:B------:R-:W-:Y:S01]  /*07a0*/  FMUL R10, R5, R10 ;  /* 0x0000000a050a7220 */ /* 0x000fe20000400000 */
[C---:B------:R-:W-:Y:S01]  /*07b0*/  FADD R16, R8.reuse, R16 ;  /* 0x0000001008107221 */ /* 0x040fe20000000000 */
[----:B------:R-:W0:Y:S01]  /*07c0*/  MUFU.SQRT R5, R4 ;  /* 0x0000000400057308 */ /* 0x000e220000002000 */
[----:B------:R-:W-:Y:S01]  /*07d0*/  FADD R12, R8, R12 ;  /* 0x0000000c080c7221 */ /* 0x000fe20000000000 */
[----:B------:R-:W-:Y:S01]  /*07e0*/  FADD R32, R32, 9.9999997473787516356e-06 ;  /* 0x3727c5ac20207421 */ /* 0x000fe20000000000 */
[----:B-1----:R-:W1:Y:S01]  /*07f0*/  LDC.64 R6, c[0x0][0x260] ;  /* 0x00009800ff067b82 */ /* 0x002e620000000a00 */
[C---:B0-----:R-:W-:Y:S02]  /*0800*/  FSETP.GT.AND P1, PT, R5.reuse, 8.50705917302346158658e+37, PT ;  /* 0x7e8000000500780b */ /* 0x041fe40003f24000 */
[----:B------:R-:W-:-:S11]  /*0810*/  FSETP.GEU.AND P2, PT, R5, 1.175494350822287508e-38, PT ;  /* 0x008000000500780b */ /* 0x000fd60003f4e000 */
[----:B------:R-:W-:-:S04]  /*0820*/  @P1 FMUL R5, R5, 0.25 ;  /* 0x3e80000005051820 */ /* 0x000fc80000400000 */
[----:B------:R-:W-:-:S06]  /*0830*/  @!P2 FMUL R5, R5, 16777216 ;  /* 0x4b8000000505a820 */ /* 0x000fcc0000400000 */
[----:B------:R-:W0:Y:S01]  /*0840*/  MUFU.RCP R5, R5 ;  /* 0x0000000500057308 */ /* 0x000e220000001000 */
[----:B------:R-:W-:Y:S01]  /*0850*/  FSEL R4, R55, 1, P1 ;  /* 0x3f80000037047808 */ /* 0x000fe20000800000 */
[----:B------:R-:W-:-:S04]  /*0860*/  FADD R9, R16, -R20 ;  /* 0x8000001410097221 */ /* 0x000fc80000000000 */
[----:B------:R-:W-:Y:S01]  /*0870*/  @!P2 FMUL R4, R4, 16777216 ;  /* 0x4b8000000404a820 */ /* 0x000fe20000400000 */
[----:B------:R-:W-:Y:S01]  /*0880*/  FADD R11, R12, -R20 ;  /* 0x800000140c0b7221 */ /* 0x000fe20000000000 */
[----:B------:R-:W-:Y:S02]  /*0890*/  FFMA R21, R10, R25, R29 ;  /* 0x000000190a157223 */ /* 0x000fe4000000001d */
[----:B------:R-:W4:Y:S01]  /*08a0*/  MUFU.SQRT R10, R32 ;  /* 0x00000020000a7308 */ /* 0x000f220000002000 */
[----:B0-----:R-:W-:-:S04]  /*08b0*/  FMUL R4, R5, R4 ;  /* 0x0000000405047220 */ /* 0x001fc80000400000 */
[C---:B------:R-:W-:Y:S01]  /*08c0*/  FMUL R9, R4.reuse, R9 ;  /* 0x0000000904097220 */ /* 0x040fe20000400000 */
[----:B------:R-:W-:-:S03]  /*08d0*/  FMUL R11, R4, R11 ;  /* 0x0000000b040b7220 */ /* 0x000fc60000400000 */
[-CC-:B------:R-:W-:Y:S01]  /*08e0*/  FFMA R20, R9, R24.reuse, R28.reuse ;  /* 0x0000001809147223 */ /* 0x180fe2000000001c */
[----:B------:R-:W-:Y:S01]  /*08f0*/  FFMA R24, R11, R24, R28 ;  /* 0x000000180b187223 */ /* 0x000fe2000000001c */
[----:B------:R-:W-:Y:S01]  /*0900*/  FADD R11, R33, 9.9999997473787516356e-06 ;  /* 0x3727c5ac210b7421 */ /* 0x000fe20000000000 */
[----:B----4-:R-:W-:-:S05]  /*0910*/  FSETP.GT.AND P3, PT, R10, 8.50705917302346158658e+37, PT ;  /* 0x7e8000000a00780b */ /* 0x010fca0003f64000 */
[----:B------:R-:W0:Y:S01]  /*0920*/  MUFU.SQRT R11, R11 ;  /* 0x0000000b000b7308 */ /* 0x000e220000002000 */
[----:B------:R-:W-:Y:S01]  /*0930*/  FSETP.GEU.AND P4, PT, R10, 1.175494350822287508e-38, PT ;  /* 0x008000000a00780b */ /* 0x000fe20003f8e000 */
[----:B------:R-:W-:Y:S01]  /*0940*/  FADD R35, R35, 9.9999997473787516356e-06 ;  /* 0x3727c5ac23237421 */ /* 0x000fe20000000000 */
[----:B------:R-:W-:Y:S01]  /*0950*/  FADD R34, R34, 9.9999997473787516356e-06 ;  /* 0x3727c5ac22227421 */ /* 0x000fe20000000000 */
[----:B-1----:R-:W-:-:S04]  /*0960*/  IMAD.WIDE R8, R2, 0x4, R6 ;  /* 0x0000000402087825 */ /* 0x002fc800078e0206 */
[----:B------:R-:W-:Y:S01]  /*0970*/  @P3 FMUL R10, R10, 0.25 ;  /* 0x3e8000000a0a3820 */ /* 0x000fe20000400000 */
[----:B------:R-:W1:Y:S01]  /*0980*/  MUFU.SQRT R33, R35 ;  /* 0x0000002300217308 */ /* 0x000e620000002000 */
[C---:B0-----:R-:W-:Y:S02]  /*0990*/  FSETP.GT.AND P1, PT, R11.reuse, 8.50705917302346158658e+37, PT ;  /* 0x7e8000000b00780b */ /* 0x041fe40003f24000 */
[C---:B------:R-:W-:Y:S02]  /*09a0*/  FSETP.GEU.AND P2, PT, R11.reuse, 1.175494350822287508e-38, PT ;  /* 0x008000000b00780b */ /* 0x040fe40003f4e000 */
[----:B------:R-:W-:Y:S01]  /*09b0*/  @!P4 FMUL R10, R10, 16777216 ;  /* 0x4b8000000a0ac820 */ /* 0x000fe20000400000 */
[----:B------:R-:W-:Y:S01]  /*09c0*/  FFMA R25, R30, R25, R29 ;  /* 0x000000191e197223 */ /* 0x000fe2000000001d */
[----:B------:R-:W-:Y:S02]  /*09d0*/  CS2R R4, SRZ ;  /* 0x0000000000047805 */ /* 0x000fe4000001ff00 */
[----:B------:R-:W-:Y:S01]  /*09e0*/  CS2R R6, SRZ ;  /* 0x0000000000067805 */ /* 0x000fe2000001ff00 */
[----:B------:R-:W0:Y:S05]  /*09f0*/  MUFU.SQRT R29, R34 ;  /* 0x00000022001d7308 */ /* 0x000e2a0000002000 */
[----:B------:R4:W3:Y:S03]  /*0a00*/  @!P0 LDG.E.EL.128 R4, desc[UR6][R8.64] ;  /* 0x0000000608048981 */ /* 0x0008e6000c2e1d00 */
[----:B------:R-:W0:Y:S01]  /*0a10*/  MUFU.RCP R32, R10 ;  /* 0x0000000a00207308 */ /* 0x000e220000001000 */
[----:B------:R-:W-:Y:S01]  /*0a20*/  @P1 FMUL R11, R11, 0.25 ;  /* 0x3e8000000b0b1820 */ /* 0x000fe20000400000 */
[----:B----4-:R-:W-:-:S03]  /*0a30*/  FSEL R9, R55, 1, P3 ;  /* 0x3f80000037097808 */ /* 0x010fc60001800000 */
[----:B------:R-:W-:Y:S02]  /*0a40*/  @!P2 FMUL R11, R11, 16777216 ;  /* 0x4b8000000b0ba820 */ /* 0x000fe40000400000 */
[----:B------:R-:W-:Y:S01]  /*0a50*/  @!P4 FMUL R9, R9, 16777216 ;  /* 0x4b8000000909c820 */ /* 0x000fe20000400000 */
[----:B-1----:R-:W-:Y:S01]  /*0a60*/  FSETP.GT.AND P4, PT, R33, 8.50705917302346158658e+37, PT ;  /* 0x7e8000002100780b */ /* 0x002fe20003f84000 */
[----:B------:R-:W1:Y:S01]  /*0a70*/  MUFU.RCP R28, R11 ;  /* 0x0000000b001c7308 */ /* 0x000e620000001000 */
[----:B0-----:R-:W-:Y:S01]  /*0a80*/  FSETP.GT.AND P3, PT, R29, 8.50705917302346158658e+37, PT ;  /* 0x7e8000001d00780b */ /* 0x001fe20003f64000 */
[----:B------:R-:W-:Y:S01]  /*0a90*/  FMUL R32, R32, R9 ;  /* 0x0000000920207220 */ /* 0x000fe20000400000 */
[----:B------:R-:W-:Y:S02]  /*0aa0*/  FSETP.GEU.AND P6, PT, R33, 1.175494350822287508e-38, PT ;  /* 0x008000002100780b */ /* 0x000fe40003fce000 */
[----:B------:R-:W-:Y:S02]  /*0ab0*/  FSEL R9, R55, 1, P1 ;  /* 0x3f80000037097808 */ /* 0x000fe40000800000 */
[----:B------:R-:W-:-:S03]  /*0ac0*/  FSETP.GEU.AND P5, PT, R29, 1.175494350822287508e-38, PT ;  /* 0x008000001d00780b */ /* 0x000fc60003fae000 */
[----:B------:R-:W-:Y:S02]  /*0ad0*/  @!P2 FMUL R9, R9, 16777216 ;  /* 0x4b8000000909a820 */ /* 0x000fe40000400000 */
[----:B------:R-:W-:Y:S02]  /*0ae0*/  @P4 FMUL R33, R33, 0.25 ;  /* 0x3e80000021214820 */ /* 0x000fe40000400000 */
[----:B------:R-:W-:Y:S01]  /*0af0*/  @P3 FMUL R29, R29, 0.25 ;  /* 0x3e8000001d1d3820 */ /* 0x000fe20000400000 */
[----:B-1----:R-:W-:Y:S01]  /*0b00*/  FMUL R28, R28, R9 ;  /* 0x000000091c1c7220 */ /* 0x002fe20000400000 */
[----:B------:R-:W-:Y:S01]  /*0b10*/  @!P6 FMUL R33, R33, 16777216 ;  /* 0x4b8000002121e820 */ /* 0x000fe20000400000 */
[----:B------:R-:W0:Y:S03]  /*0b20*/  LDC.64 R8, c[0x0][0x268] ;  /* 0x00009a00ff087b82 */ /* 0x000e260000000a00 */
[----:B------:R-:W-:Y:S01]  /*0b30*/  @!P5 FMUL R29, R29, 16777216 ;  /* 0x4b8000001d1dd820 */ /* 0x000fe20000400000 */
[----:B------:R-:W1:Y:S01]  /*0b40*/  MUFU.RCP R30, R33 ;  /* 0x00000021001e7308 */ /* 0x000e620000001000 */
[----:B------:R-:W-:-:S07]  /*0b50*/  FSEL R11, R55, 1, P4 ;  /* 0x3f800000370b7808 */ /* 0x000fce0002000000 */
[----:B------:R-:W4:Y:S01]  /*0b60*/  MUFU.RCP R29, R29 ;  /* 0x0000001d001d7308 */ /* 0x000f220000001000 */
[----:B------:R-:W-:Y:S01]  /*0b70*/  FSEL R10, R55, 1, P3 ;  /* 0x3f800000370a7808 */ /* 0x000fe20001800000 */
[----:B------:R-:W-:-:S04]  /*0b80*/  @!P6 FMUL R11, R11, 16777216 ;  /* 0x4b8000000b0be820 */ /* 0x000fc80000400000 */
[----:B------:R-:W-:Y:S01]  /*0b90*/  @!P5 FMUL R10, R10, 16777216 ;  /* 0x4b8000000a0ad820 */ /* 0x000fe20000400000 */
[----:B-1----:R-:W-:Y:S01]  /*0ba0*/  FMUL R30, R30, R11 ;  /* 0x0000000b1e1e7220 */ /* 0x002fe20000400000 */
[----:B0-----:R-:W-:Y:S01]  /*0bb0*/  IMAD.WIDE R34, R2, 0x4, R8 ;  /* 0x0000000402227825 */ /* 0x001fe200078e0208 */
[----:B------:R-:W-:-:S03]  /*0bc0*/  CS2R R8, SRZ ;  /* 0x0000000000087805 */ /* 0x000fc6000001ff00 */
[----:B----4-:R-:W-:Y:S01]  /*0bd0*/  FMUL R29, R29, R10 ;  /* 0x0000000a1d1d7220 */ /* 0x010fe20000400000 */
[C---:B--2---:R-:W-:Y:S01]  /*0be0*/  FADD R40, R36.reuse, R40 ;  /* 0x0000002824287221 */ /* 0x044fe20000000000 */
[----:B-----5:R-:W-:-:S03]  /*0bf0*/  FADD R44, R36, R44 ;  /* 0x0000002c242c7221 */ /* 0x020fc60000000000 */
[--C-:B---3--:R-:W-:Y:S01]  /*0c00*/  FADD R31, R40, -R48.reuse ;  /* 0x80000030281f7221 */ /* 0x108fe20000000000 */
[----:B------:R-:W-:-:S03]  /*0c10*/  FADD R11, R44, -R48 ;  /* 0x800000302c0b7221 */ /* 0x000fc60000000000 */
[-C--:B------:R-:W-:Y:S01]  /*0c20*/  FMUL R31, R31, R32.reuse ;  /* 0x000000201f1f7220 */ /* 0x080fe20000400000 */
[----:B------:R-:W-:Y:S01]  /*0c30*/  FMUL R32, R11, R32 ;  /* 0x000000200b207220 */ /* 0x000fe20000400000 */
[----:B------:R-:W-:-:S06]  /*0c40*/  CS2R R10, SRZ ;  /* 0x00000000000a7805 */ /* 0x000fcc000001ff00 */
[----:B------:R-:W2:Y:S01]  /*0c50*/  @!P0 LDG.E.EL.128 R8, desc[UR6][R34.64] ;  /* 0x0000000622088981 */ /* 0x000ea2000c2e1d00 */
[C---:B------:R-:W-:Y:S01]  /*0c60*/  FADD R41, R37.reuse, R41 ;  /* 0x0000002925297221 */ /* 0x040fe20000000000 */
[----:B------:R-:W-:Y:S01]  /*0c70*/  FADD R45, R37, R45 ;  /* 0x0000002d252d7221 */ /* 0x000fe20000000000 */
[C---:B------:R-:W-:Y:S02]  /*0c80*/  FADD R42, R38.reuse, R42 ;  /* 0x0000002a262a7221 */ /* 0x040fe40000000000 */
[--C-:B------:R-:W-:Y:S01]  /*0c90*/  FADD R33, R41, -R49.reuse ;  /* 0x8000003129217221 */ /* 0x100fe20000000000 */
[----:B------:R-:W-:Y:S01]  /*0ca0*/  FADD R49, R45, -R49 ;  /* 0x800000312d317221 */ /* 0x000fe20000000000 */
[----:B------:R-:W-:Y:S01]  /*0cb0*/  FADD R46, R38, R46 ;  /* 0x0000002e262e7221 */ /* 0x000fe20000000000 */
[C---:B------:R-:W-:Y:S01]  /*0cc0*/  FADD R43, R39.reuse, R43 ;  /* 0x0000002b272b7221 */ /* 0x040fe20000000000 */
[----:B------:R-:W-:Y:S01]  /*0cd0*/  FADD R47, R39, R47 ;  /* 0x0000002f272f7221 */ /* 0x000fe20000000000 */
[-CC-:B--2---:R-:W-:Y:S01]  /*0ce0*/  FFMA R31, R31, R4.reuse, R8.reuse ;  /* 0x000000041f1f7223 */ /* 0x184fe20000000008 */
[----:B------:R-:W-:Y:S01]  /*0cf0*/  FFMA R32, R32, R4, R8 ;  /* 0x0000000420207223 */ /* 0x000fe20000000008 */
[-C--:B------:R-:W-:Y:S01]  /*0d00*/  FMUL R8, R33, R28.reuse ;  /* 0x0000001c21087220 */ /* 0x080fe20000400000 */
[----:B------:R-:W-:Y:S01]  /*0d10*/  FMUL R28, R49, R28 ;  /* 0x0000001c311c7220 */ /* 0x000fe20000400000 */
[--C-:B------:R-:W-:Y:S01]  /*0d20*/  FADD R4, R42, -R50.reuse ;  /* 0x800000322a047221 */ /* 0x100fe20000000000 */
[----:B------:R-:W0:Y:S01]  /*0d30*/  LDC.64 R48, c[0x0][0x270] ;  /* 0x00009c00ff307b82 */ /* 0x000e220000000a00 */
[----:B------:R-:W-:Y:S01]  /*0d40*/  FADD R50, R46, -R50 ;  /* 0x800000322e327221 */ /* 0x000fe20000000000 */
[-CC-:B------:R-:W-:Y:S01]  /*0d50*/  FFMA R8, R8, R5.reuse, R9.reuse ;  /* 0x0000000508087223 */ /* 0x180fe20000000009 */
[----:B------:R-:W-:Y:S01]  /*0d60*/  FFMA R33, R28, R5, R9 ;  /* 0x000000051c217223 */ /* 0x000fe20000000009 */
[----:B------:R-:W-:Y:S01]  /*0d70*/  SHF.R.S32.HI R28, RZ, 0x1e, R3 ;  /* 0x0000001eff1c7819 */ /* 0x000fe20000011403 */
[-C--:B------:R-:W-:Y:S01]  /*0d80*/  FMUL R9, R4, R29.reuse ;  /* 0x0000001d04097220 */ /* 0x080fe20000400000 */
[----:B------:R-:W-:Y:S01]  /*0d90*/  FMUL R29, R50, R29 ;  /* 0x0000001d321d7220 */ /* 0x000fe20000400000 */
[----:B------:R-:W-:-:S02]  /*0da0*/  SHF.L.U32 R3, R3, 0x1, RZ ;  /* 0x0000000103037819 */ /* 0x000fc400000006ff */
[----:B------:R-:W-:Y:S01]  /*0db0*/  SGXT R28, R28, 0x1 ;  /* 0x000000011c1c781a */ /* 0x000fe20000000200 */
[--C-:B------:R-:W-:Y:S01]  /*0dc0*/  FFMA R34, R29, R6, R10.reuse ;  /* 0x000000061d227223 */ /* 0x100fe2000000000a */
[--C-:B------:R-:W-:Y:S01]  /*0dd0*/  FADD R29, R43, -R51.reuse ;  /* 0x800000332b1d7221 */ /* 0x100fe20000000000 */
[----:B------:R-:W-:Y:S01]  /*0de0*/  FADD R51, R47, -R51 ;  /* 0x800000332f337221 */ /* 0x000fe20000000000 */
[----:B------:R-:W-:Y:S02]  /*0df0*/  LEA.HI R35, R28, R3, RZ, 0xc ;  /* 0x000000031c237211 */ /* 0x000fe400078f60ff */
[-C--:B------:R-:W-:Y:S01]  /*0e00*/  FMUL R38, R29, R30.reuse ;  /* 0x0000001e1d267220 */ /* 0x080fe20000400000 */
[----:B------:R-:W-:Y:S01]  /*0e10*/  FMUL R30, R51, R30 ;  /* 0x0000001e331e7220 */ /* 0x000fe20000400000 */
[----:B------:R-:W-:Y:S01]  /*0e20*/  SHF.R.S32.HI R36, RZ, 0xc, R35 ;  /* 0x0000000cff247819 */ /* 0x000fe20000011423 */
[----:B------:R-:W-:Y:S01]  /*0e30*/  FFMA R9, R9, R6, R10 ;  /* 0x0000000609097223 */ /* 0x000fe2000000000a */
[----:B------:R-:W-:Y:S01]  /*0e40*/  IADD3 R5, R3, 0x1, RZ ;  /* 0x0000000103057810 */ /* 0x000fe20007ffe0ff */
[-CC-:B------:R-:W-:Y:S01]  /*0e50*/  FFMA R38, R38, R7.reuse, R11.reuse ;  /* 0x0000000726267223 */ /* 0x180fe2000000000b */
[----:B------:R-:W-:Y:S01]  /*0e60*/  FFMA R37, R30, R7, R11 ;  /* 0x000000071e257223 */ /* 0x000fe2000000000b */
[----:B------:R-:W-:-:S02]  /*0e70*/  LEA R11, R36, R2, 0x9 ;  /* 0x00000002240b7211 */ /* 0x000fc400078e48ff */
[----:B------:R-:W-:Y:S02]  /*0e80*/  CS2R R6, SRZ ;  /* 0x0000000000067805 */ /* 0x000fe4000001ff00 */
[----:B------:R-:W-:Y:S02]  /*0e90*/  LEA.HI R28, R28, R5, RZ, 0xc ;  /* 0x000000051c1c7211 */ /* 0x000fe400078f60ff */
[----:B------:R-:W-:Y:S01]  /*0ea0*/  CS2R R4, SRZ ;  /* 0x0000000000047805 */ /* 0x000fe2000001ff00 */
[----:B------:R-:W1:Y:S01]  /*0eb0*/  LDC.64 R50, c[0x0][0x278] ;  /* 0x00009e00ff327b82 */ /* 0x000e620000000a00 */
[----:B0-----:R-:W-:-:S05]  /*0ec0*/  IMAD.WIDE R10, R11, 0x4, R48 ;  /* 0x000000040b0a7825 */ /* 0x001fca00078e0230 */
[----:B------:R0:W2:Y:S02]  /*0ed0*/  @!P0 LDG.E.EL.128 R4, desc[UR6][R10.64] ;  /* 0x000000060a048981 */ /* 0x0000a4000c2e1d00 */
[----:B0-----:R-:W-:-:S04]  /*0ee0*/  SHF.R.S32.HI R11, RZ, 0xc, R28 ;  /* 0x0000000cff0b7819 */ /* 0x001fc8000001141c */
[----:B------:R-:W-:Y:S01]  /*0ef0*/  LEA R11, R11, R2, 0x9 ;  /* 0x000000020b0b7211 */ /* 0x000fe200078e48ff */
[----:B------:R-:W-:-:S04]  /*0f00*/  FADD R2, R25, R8 ;  /* 0x0000000819027221 */ /* 0x000fc80000000000 */
[----:B------:R-:W-:-:S04]  /*0f10*/  IMAD.WIDE R48, R11, 0x4, R48 ;  /* 0x000000040b307825 */ /* 0x000fc800078e0230 */
[----:B--2---:R-:W-:-:S04]  /*0f20*/  FADD R4, RZ, -R4 ;  /* 0x80000004ff047221 */ /* 0x004fc80000000000 */
[----:B------:R-:W-:-:S05]  /*0f30*/  FMUL R4, R4, 1.4426950216293334961 ;  /* 0x3fb8aa3b04047820 */ /* 0x000fca0000400000 */
[----:B------:R-:W-:-:S13]  /*0f40*/  FSETP.GEU.AND P1, PT, R4, -126, PT ;  /* 0xc2fc00000400780b */ /* 0x000fda0003f2e000 */
[----:B------:R-:W-:-:S04]  /*0f50*/  @!P1 FMUL R4, R4, 0.5 ;  /* 0x3f00000004049820 */ /* 0x000fc80000400000 */
[----:B------:R-:W0:Y:S02]  /*0f60*/  MUFU.EX2 R29, R4 ;  /* 0x00000004001d7308 */ /* 0x000e240000000800 */
[----:B0-----:R-:W-:-:S04]  /*0f70*/  @!P1 FMUL R29, R29, R29 ;  /* 0x0000001d1d1d9220 */ /* 0x001fc80000400000 */
[----:B------:R-:W-:-:S05]  /*0f80*/  FADD R29, R29, 1 ;  /* 0x3f8000001d1d7421 */ /* 0x000fca0000000000 */
[----:B------:R-:W-:-:S13]  /*0f90*/  FSETP.GT.AND P1, PT, R29, 8.50705917302346158658e+37, PT ;  /* 0x7e8000001d00780b */ /* 0x000fda0003f24000 */
[----:B------:R-:W-:-:S04]  /*0fa0*/  @P1 FMUL R29, R29, 0.25 ;  /* 0x3e8000001d1d1820 */ /* 0x000fc80000400000 */
[----:B------:R1:W0:Y:S01]  /*0fb0*/  MUFU.RCP R10, R29 ;  /* 0x0000001d000a7308 */ /* 0x0002220000001000 */
[----:B------:R-:W-:Y:S01]  /*0fc0*/  FADD R4, R26, R9 ;  /* 0x000000091a047221 */ /* 0x000fe20000000000 */
[----:B------:R-:W-:Y:S01]  /*0fd0*/  FSEL R9, R55, 1, P1 ;  /* 0x3f80000037097808 */ /* 0x000fe20000800000 */
[----:B-1----:R-:W-:-:S04]  /*0fe0*/  IMAD.WIDE R28, R52, 0x4, R50 ;  /* 0x00000004341c7825 */ /* 0x002fc800078e0232 */
[----:B0-----:R-:W-:Y:S01]  /*0ff0*/  FMUL R25, R10, R9 ;  /* 0x000000090a197220 */ /* 0x001fe20000400000 */
[----:B------:R-:W-:Y:S02]  /*1000*/  CS2R R8, SRZ ;  /* 0x0000000000087805 */ /* 0x000fe4000001ff00 */
[----:B------:R-:W-:-:S06]  /*1010*/  CS2R R10, SRZ ;  /* 0x00000000000a7805 */ /* 0x000fcc000001ff00 */
[----:B------:R0:W2:Y:S01]  /*1020*/  @!P0 LDG.E.EL.128 R8, desc[UR6][R28.64] ;  /* 0x000000061c088981 */ /* 0x0000a2000c2e1d00 */
[----:B------:R-:W-:Y:S01]  /*1030*/  FADD R24, R24, R31 ;  /* 0x0000001f18187221 */ /* 0x000fe20000000000 */
[----:B------:R-:W-:Y:S02]  /*1040*/  CS2R R30, SRZ ;  /* 0x00000000001e7805 */ /* 0x000fe4000001ff00 */
[----:B0-----:R-:W-:-:S06]  /*1050*/  CS2R R28, SRZ ;  /* 0x00000000001c7805 */ /* 0x001fcc000001ff00 */
[----:B------:R-:W3:Y:S01]  /*1060*/  @!P0 LDG.E.EL.128 R28, desc[UR6][R48.64] ;  /* 0x00000006301c8981 */ /* 0x000ee2000c2e1d00 */
[----:B------:R-:W-:Y:S01]  /*1070*/  FADD R38, R27, R38 ;  /* 0x000000261b267221 */ /* 0x000fe20000000000 */
[----:B------:R-:W-:Y:S01]  /*1080*/  CS2R R26, SRZ ;  /* 0x00000000001a7805 */ /* 0x000fe2000001ff00 */
[----:B------:R-:W-:-:S04]  /*1090*/  IMAD.WIDE R50, R53, 0x4, R50 ;  /* 0x0000000435327825 */ /* 0x000fc800078e0232 */
[----:B------:R-:W-:-:S04]  /*10a0*/  FADD R5, RZ, -R5 ;  /* 0x80000005ff057221 */ /* 0x000fc80000000000 */
[----:B------:R-:W-:Y:S01]  /*10b0*/  FMUL R39, R5, 1.4426950216293334961 ;  /* 0x3fb8aa3b05277820 */ /* 0x000fe20000400000 */
[----:B------:R-:W-:Y:S01]  /*10c0*/  FADD R5, R20, R32 ;  /* 0x0000002014057221 */ /* 0x000fe20000000000 */
[----:B------:R-:W-:-:S04]  /*10d0*/  FADD R6, RZ, -R6 ;  /* 0x80000006ff067221 */ /* 0x000fc80000000000 */
[----:B------:R-:W-:Y:S01]  /*10e0*/  FMUL R20, R6, 1.4426950216293334961 ;  /* 0x3fb8aa3b06147820 */ /* 0x000fe20000400000 */
[----:B------:R-:W-:Y:S01]  /*10f0*/  FSETP.GEU.AND P6, PT, R39, -126, PT ;  /* 0xc2fc00002700780b */ /* 0x000fe20003fce000 */
[----:B------:R-:W-:-:S03]  /*1100*/  FADD R7, RZ, -R7 ;  /* 0x80000007ff077221 */ /* 0x000fc60000000000 */
[----:B------:R-:W-:-:S09]  /*1110*/  FSETP.GEU.AND P1, PT, R20, -126, PT ;  /* 0xc2fc00001400780b */ /* 0x000fd20003f2e000 */
[----:B------:R-:W-:-:S04]  /*1120*/  @!P6 FMUL R39, R39, 0.5 ;  /* 0x3f0000002727e820 */ /* 0x000fc80000400000 */
[----:B------:R-:W-:Y:S01]  /*1130*/  @!P1 FMUL R20, R20, 0.5 ;  /* 0x3f00000014149820 */ /* 0x000fe20000400000 */
[----:B--2---:R-:W-:Y:S01]  /*1140*/  FFMA R8, R25, R8, R24 ;  /* 0x0000000819087223 */ /* 0x004fe20000000018 */
[----:B------:R-:W-:-:S06]  /*1150*/  CS2R R24, SRZ ;  /* 0x0000000000187805 */ /* 0x000fcc000001ff00 */
[----:B------:R-:W2:Y:S01]  /*1160*/  @!P0 LDG.E.EL.128 R24, desc[UR6][R50.64] ;  /* 0x0000000632188981 */ /* 0x000ea2000c2e1d00 */
[----:B---3--:R-:W-:Y:S01]  /*1170*/  FADD R28, RZ, -R28 ;  /* 0x8000001cff1c7221 */ /* 0x008fe20000000000 */
[----:B------:R-:W-:Y:S01]  /*1180*/  FADD R29, RZ, -R29 ;  /* 0x8000001dff1d7221 */ /* 0x000fe20000000000 */
[----:B------:R-:W-:Y:S01]  /*1190*/  FADD R30, RZ, -R30 ;  /* 0x8000001eff1e7221 */ /* 0x000fe20000000000 */
[----:B------:R-:W-:Y:S01]  /*11a0*/  FADD R31, RZ, -R31 ;  /* 0x8000001fff1f7221 */ /* 0x000fe20000000000 */
[----:B------:R-:W-:Y:S01]  /*11b0*/  FMUL R32, R28, 1.4426950216293334961 ;  /* 0x3fb8aa3b1c207820 */ /* 0x000fe20000400000 */
[----:B------:R0:W-:Y:S01]  /*11c0*/  MUFU.EX2 R6, R39 ;  /* 0x0000002700067308 */ /* 0x0001e20000000800 */
[----:B------:R-:W-:Y:S01]  /*11d0*/  FADD R23, R23, R34 ;  /* 0x0000002217177221 */ /* 0x000fe20000000000 */
[----:B------:R-:W-:Y:S01]  /*11e0*/  FADD R22, R22, R37 ;  /* 0x0000002516167221 */ /* 0x000fe20000000000 */
[----:B------:R-:W-:Y:S01]  /*11f0*/  BAR.SYNC.DEFER_BLOCKING 0x0 ;  /* 0x0000000000007b1d */ /* 0x000fe20000010000 */
[----:B------:R-:W-:Y:S01]  /*1200*/  FSETP.GEU.AND P2, PT, R32, -126, PT ;  /* 0xc2fc00002000780b */ /* 0x000fe20003f4e000 */
[----:B------:R-:W-:Y:S01]  /*1210*/  FMUL R28, R7, 1.4426950216293334961 ;  /* 0x3fb8aa3b071c7820 */ /* 0x000fe20000400000 */
[----:B------:R-:W-:-:S04]  /*1220*/  FMUL R48, R29, 1.4426950216293334961 ;  /* 0x3fb8aa3b1d307820 */ /* 0x000fc80000400000 */
[----:B------:R-:W-:-:S07]  /*1230*/  FSETP.GEU.AND P5, PT, R28, -126, PT ;  /* 0xc2fc00001c00780b */ /* 0x000fce0003fae000 */
[----:B------:R-:W-:-:S04]  /*1240*/  @!P2 FMUL R32, R32, 0.5 ;  /* 0x3f0000002020a820 */ /* 0x000fc80000400000 */
[----:B------:R-:W1:Y:S01]  /*1250*/  MUFU.EX2 R7, R32 ;  /* 0x0000002000077308 */ /* 0x000e620000000800 */
[----:B------:R-:W-:Y:S01]  /*1260*/  FSETP.GEU.AND P4, PT, R48, -126, PT ;  /* 0xc2fc00003000780b */ /* 0x000fe20003f8e000 */
[----:B0-----:R-:W-:Y:S01]  /*1270*/  FMUL R39, R30, 1.4426950216293334961 ;  /* 0x3fb8aa3b1e277820 */ /* 0x001fe20000400000 */
[----:B------:R-:W-:Y:S01]  /*1280*/  FMUL R29, R31, 1.4426950216293334961 ;  /* 0x3fb8aa3b1f1d7820 */ /* 0x000fe20000400000 */
[----:B------:R-:W-:-:S04]  /*1290*/  @!P5 FMUL R28, R28, 0.5 ;  /* 0x3f0000001c1cd820 */ /* 0x000fc80000400000 */
[----:B------:R-:W0:Y:S01]  /*12a0*/  MUFU.EX2 R20, R20 ;  /* 0x0000001400147308 */ /* 0x000e220000000800 */
[----:B------:R-:W-:Y:S01]  /*12b0*/  FSETP.GEU.AND P3, PT, R39, -126, PT ;  /* 0xc2fc00002700780b */ /* 0x000fe20003f6e000 */
[----:B-1----:R-:W-:Y:S01]  /*12c0*/  @!P2 FMUL R7, R7, R7 ;  /* 0x000000070707a220 */ /* 0x002fe20000400000 */
[----:B------:R-:W-:-:S05]  /*12d0*/  FSETP.GEU.AND P2, PT, R29, -126, PT ;  /* 0xc2fc00001d00780b */ /* 0x000fca0003f4e000 */
[----:B------:R-:W1:Y:S01]  /*12e0*/  MUFU.EX2 R28, R28 ;  /* 0x0000001c001c7308 */ /* 0x000e620000000800 */
[----:B------:R-:W-:Y:S01]  /*12f0*/  FADD R49, R7, 1 ;  /* 0x3f80000007317421 */ /* 0x000fe20000000000 */
[----:B------:R-:W-:Y:S01]  /*1300*/  @!P4 FMUL R48, R48, 0.5 ;  /* 0x3f0000003030c820 */ /* 0x000fe20000400000 */
[----:B------:R-:W-:-:S03]  /*1310*/  @!P6 FMUL R6, R6, R6 ;  /* 0x000000060606e220 */ /* 0x000fc60000400000 */
[----:B------:R-:W-:Y:S02]  /*1320*/  FSETP.GT.AND P6, PT, R49, 8.50705917302346158658e+37, PT ;  /* 0x7e8000003100780b */ /* 0x000fe40003fc4000 */
[----:B------:R-:W3:Y:S01]  /*1330*/  MUFU.EX2 R30, R48 ;  /* 0x00000030001e7308 */ /* 0x000ee20000000800 */
[----:B------:R-:W-:Y:S01]  /*1340*/  @!P3 FMUL R39, R39, 0.5 ;  /* 0x3f0000002727b820 */ /* 0x000fe20000400000 */
[----:B------:R-:W-:Y:S01]  /*1350*/  FADD R31, R6, 1 ;  /* 0x3f800000061f7421 */ /* 0x000fe20000000000 */
[----:B0-----:R-:W-:Y:S01]  /*1360*/  @!P1 FMUL R20, R20, R20 ;  /* 0x0000001414149220 */ /* 0x001fe20000400000 */
[----:B------:R-:W-:-:S03]  /*1370*/  @!P2 FMUL R29, R29, 0.5 ;  /* 0x3f0000001d1da820 */ /* 0x000fc60000400000 */
[----:B------:R-:W-:Y:S01]  /*1380*/  FADD R20, R20, 1 ;  /* 0x3f80000014147421 */ /* 0x000fe20000000000 */
[----:B------:R-:W0:Y:S01]  /*1390*/  MUFU.EX2 R7, R39 ;  /* 0x0000002700077308 */ /* 0x000e220000000800 */
[----:B------:R-:W-:Y:S01]  /*13a0*/  FSETP.GT.AND P1, PT, R31, 8.50705917302346158658e+37, PT ;  /* 0x7e8000001f00780b */ /* 0x000fe20003f24000 */
[----:B-1----:R-:W-:Y:S01]  /*13b0*/  @!P5 FMUL R28, R28, R28 ;  /* 0x0000001c1c1cd220 */ /* 0x002fe20000400000 */
[----:B------:R-:W-:Y:S01]  /*13c0*/  @P6 FMUL R49, R49, 0.25 ;  /* 0x3e80000031316820 */ /* 0x000fe20000400000 */
[----:B------:R-:W-:-:S04]  /*13d0*/  FSETP.GT.AND P5, PT, R20, 8.50705917302346158658e+37, PT ;  /* 0x7e8000001400780b */ /* 0x000fc80003fa4000 */
[----:B------:R-:W1:Y:S01]  /*13e0*/  MUFU.EX2 R29, R29 ;  /* 0x0000001d001d7308 */ /* 0x000e620000000800 */
[----:B------:R-:W-:Y:S01]  /*13f0*/  FADD R32, R28, 1 ;  /* 0x3f8000001c207421 */ /* 0x000fe20000000000 */
[----:B---3--:R-:W-:Y:S01]  /*1400*/  @!P4 FMUL R30, R30, R30 ;  /* 0x0000001e1e1ec220 */ /* 0x008fe20000400000 */
[----:B------:R-:W-:-:S03]  /*1410*/  FADD R6, R21, R33 ;  /* 0x0000002115067221 */ /* 0x000fc60000000000 */
[----:B------:R-:W-:Y:S02]  /*1420*/  FADD R21, R30, 1 ;  /* 0x3f8000001e157421 */ /* 0x000fe40000000000 */
[----:B------:R-:W3:Y:S01]  /*1430*/  MUFU.RCP R49, R49 ;  /* 0x0000003100317308 */ /* 0x000ee20000001000 */
[----:B------:R-:W-:Y:S01]  /*1440*/  FSETP.GT.AND P4, PT, R32, 8.50705917302346158658e+37, PT ;  /* 0x7e8000002000780b */ /* 0x000fe20003f84000 */
[----:B------:R-:W-:Y:S01]  /*1450*/  @P1 FMUL R31, R31, 0.25 ;  /* 0x3e8000001f1f1820 */ /* 0x000fe20000400000 */
[----:B0-----:R-:W-:Y:S01]  /*1460*/  @!P3 FMUL R7, R7, R7 ;  /* 0x000000070707b220 */ /* 0x001fe20000400000 */
[----:B------:R-:W-:Y:S01]  /*1470*/  FSETP.GT.AND P3, PT, R21, 8.50705917302346158658e+37, PT ;  /* 0x7e8000001500780b */ /* 0x000fe20003f64000 */
[----:B------:R-:W-:Y:S01]  /*1480*/  @P5 FMUL R20, R20, 0.25 ;  /* 0x3e80000014145820 */ /* 0x000fe20000400000 */
[----:B-1----:R-:W-:Y:S02]  /*1490*/  @!P2 FMUL R29, R29, R29 ;  /* 0x0000001d1d1da220 */ /* 0x002fe40000400000 */
[----:B------:R-:W0:Y:S01]  /*14a0*/  MUFU.RCP R28, R31 ;  /* 0x0000001f001c7308 */ /* 0x000e220000001000 */
[----:B------:R-:W-:Y:S01]  /*14b0*/  FADD R30, R7, 1 ;  /* 0x3f800000071e7421 */ /* 0x000fe20000000000 */
[----:B------:R-:W-:Y:S01]  /*14c0*/  FSEL R48, R55, 1, P6 ;  /* 0x3f80000037307808 */ /* 0x000fe20003000000 */
[----:B------:R-:W-:Y:S01]  /*14d0*/  FADD R29, R29, 1 ;  /* 0x3f8000001d1d7421 */ /* 0x000fe20000000000 */
[----:B------:R-:W-:-:S02]  /*14e0*/  FSEL R33, R55, 1, P1 ;  /* 0x3f80000037217808 */ /* 0x000fc40000800000 */
[----:B------:R-:W-:Y:S02]  /*14f0*/  FSETP.GT.AND P2, PT, R30, 8.50705917302346158658e+37, PT ;  /* 0x7e8000001e00780b */ /* 0x000fe40003f44000 */
[----:B------:R-:W1:Y:S01]  /*1500*/  MUFU.RCP R20, R20 ;  /* 0x0000001400147308 */ /* 0x000e620000001000 */
[----:B---3--:R-:W-:Y:S01]  /*1510*/  FMUL R48, R49, R48 ;  /* 0x0000003031307220 */ /* 0x008fe20000400000 */
[----:B------:R-:W-:Y:S01]  /*1520*/  @P4 FMUL R32, R32, 0.25 ;  /* 0x3e80000020204820 */ /* 0x000fe20000400000 */
[----:B------:R-:W-:Y:S01]  /*1530*/  FSETP.GT.AND P1, PT, R29, 8.50705917302346158658e+37, PT ;  /* 0x7e8000001d00780b */ /* 0x000fe20003f24000 */
[----:B------:R-:W-:-:S04]  /*1540*/  @P3 FMUL R21, R21, 0.25 ;  /* 0x3e80000015153820 */ /* 0x000fc80000400000 */
[----:B------:R-:W3:Y:S01]  /*1550*/  MUFU.RCP R7, R32 ;  /* 0x0000002000077308 */ /* 0x000ee20000001000 */
[----:B0-----:R-:W-:Y:S01]  /*1560*/  FMUL R33, R28, R33 ;  /* 0x000000211c217220 */ /* 0x001fe20000400000 */
[----:B------:R-:W-:Y:S01]  /*1570*/  FADD R31, RZ, -R8 ;  /* 0x80000008ff1f7221 */ /* 0x000fe20000000000 */
[----:B------:R-:W-:Y:S01]  /*1580*/  FSEL R39, R55, 1, P5 ;  /* 0x3f80000037277808 */ /* 0x000fe20002800000 */
[----:B------:R-:W-:Y:S01]  /*1590*/  @P2 FMUL R30, R30, 0.25 ;  /* 0x3e8000001e1e2820 */ /* 0x000fe20000400000 */
[----:B------:R-:W-:Y:S01]  /*15a0*/  FFMA R2, R33, R9, R2 ;  /* 0x0000000921027223 */ /* 0x000fe20000000002 */
[----:B------:R-:W-:Y:S02]  /*15b0*/  FMUL R31, R31, 1.4426950216293334961 ;  /* 0x3fb8aa3b1f1f7820 */ /* 0x000fe40000400000 */
[----:B------:R-:W0:Y:S01]  /*15c0*/  MUFU.RCP R21, R21 ;  /* 0x0000001500157308 */ /* 0x000e220000001000 */
[----:B-1----:R-:W-:Y:S01]  /*15d0*/  FMUL R39, R20, R39 ;  /* 0x0000002714277220 */ /* 0x002fe20000400000 */
[----:B------:R-:W-:Y:S01]  /*15e0*/  @P1 FMUL R29, R29, 0.25 ;  /* 0x3e8000001d1d1820 */ /* 0x000fe20000400000 */
[----:B------:R-:W-:-:S02]  /*15f0*/  FSEL R20, R55, 1, P4 ;  /* 0x3f80000037147808 */ /* 0x000fc40002000000 */
[----:B------:R-:W-:Y:S01]  /*1600*/  FSETP.GEU.AND P5, PT, R31, -126, PT ;  /* 0xc2fc00001f00780b */ /* 0x000fe20003fae000 */
[----:B------:R-:W-:Y:S02]  /*1610*/  FFMA R4, R39, R10, R4 ;  /* 0x0000000a27047223 */ /* 0x000fe40000000004 */
[----:B---3--:R-:W-:Y:S01]  /*1620*/  FMUL R7, R7, R20 ;  /* 0x0000001407077220 */ /* 0x008fe20000400000 */
[----:B------:R-:W-:Y:S01]  /*1630*/  MUFU.RCP R29, R29 ;  /* 0x0000001d001d7308 */ /* 0x000fe20000001000 */
[C---:B------:R-:W-:Y:S02]  /*1640*/  FSEL R20, R55.reuse, 1, P3 ;  /* 0x3f80000037147808 */ /* 0x040fe40001800000 */
[----:B------:R-:W-:-:S03]  /*1650*/  FSEL R33, R55, 1, P2 ;  /* 0x3f80000037217808 */ /* 0x000fc60001000000 */
[----:B0-----:R-:W-:Y:S01]  /*1660*/  FMUL R21, R21, R20 ;  /* 0x0000001415157220 */ /* 0x001fe20000400000 */
[----:B------:R-:W-:Y:S02]  /*1670*/  FFMA R11, R7, R11, R38 ;  /* 0x0000000b070b7223 */ /* 0x000fe40000000026 */
[----:B------:R-:W-:Y:S02]  /*1680*/  @!P5 FMUL R31, R31, 0.5 ;  /* 0x3f0000001f1fd820 */ /* 0x000fe40000400000 */
[----:B------:R-:W-:-:S04]  /*1690*/  FADD R20, RZ, -R11 ;  /* 0x8000000bff147221 */ /* 0x000fc80000000000 */
[----:B------:R-:W0:Y:S01]  /*16a0*/  MUFU.EX2 R31, R31 ;  /* 0x0000001f001f7308 */ /* 0x000e220000000800 */
[----:B------:R-:W-:-:S05]  /*16b0*/  FMUL R20, R20, 1.4426950216293334961 ;  /* 0x3fb8aa3b14147820 */ /* 0x000fca0000400000 */
[----:B------:R-:W-:Y:S01]  /*16c0*/  FSETP.GEU.AND P2, PT, R20, -126, PT ;  /* 0xc2fc00001400780b */ /* 0x000fe20003f4e000 */
[----:B0-----:R-:W-:-:S12]  /*16d0*/  @!P5 FMUL R31, R31, R31 ;  /* 0x0000001f1f1fd220 */ /* 0x001fd80000400000 */
[----:B------:R-:W-:-:S06]  /*16e0*/  @!P2 FMUL R20, R20, 0.5 ;  /* 0x3f0000001414a820 */ /* 0x000fcc0000400000 */
[----:B------:R-:W0:Y:S01]  /*16f0*/  MUFU.EX2 R20, R20 ;  /* 0x0000001400147308 */ /* 0x000e220000000800 */
[----:B------:R-:W-:Y:S01]  /*1700*/  FADD R31, R31, 1 ;  /* 0x3f8000001f1f7421 */ /* 0x000fe20000000000 */
[----:B0-----:R-:W-:-:S04]  /*1710*/  @!P2 FMUL R20, R20, R20 ;  /* 0x000000141414a220 */ /* 0x001fc80000400000 */
[----:B------:R-:W-:Y:S01]  /*1720*/  FADD R20, R20, 1 ;  /* 0x3f80000014147421 */ /* 0x000fe20000000000 */
[----:B------:R-:W0:Y:S01]  /*1730*/  S2UR UR5, SR_CgaCtaId ;  /* 0x00000000000579c3 */ /* 0x000e220000008800 */
[----:B------:R1:W-:Y:S04]  /*1740*/  @!P0 STG.E.128 desc[UR6][R58.64], R12 ;  /* 0x0000000c3a008986 */ /* 0x0003e8000c101d06 */
[----:B------:R-:W-:Y:S03]  /*1750*/  @!P0 STG.E.128 desc[UR6][R56.64], R16 ;  /* 0x0000001038008986 */ /* 0x000fe6000c101d06 */
[----:B------:R-:W-:Y:S01]  /*1760*/  BAR.SYNC.DEFER_BLOCKING 0x0 ;  /* 0x0000000000007b1d */ /* 0x000fe20000010000 */
[----:B--2---:R-:W-:-:S04]  /*1770*/  FFMA R5, R48, R24, R5 ;  /* 0x0000001830057223 */ /* 0x004fc80000000005 */
[----:B------:R-:W-:Y:S01]  /*1780*/  FADD R28, RZ, -R5 ;  /* 0x80000005ff1c7221 */ /* 0x000fe20000000000 */
[----:B------:R-:W2:Y:S03]  /*1790*/  MUFU.RCP R24, R30 ;  /* 0x0000001e00187308 */ /* 0x000ea60000001000 */
[----:B------:R-:W-:Y:S01]  /*17a0*/  FMUL R9, R28, 1.4426950216293334961 ;  /* 0x3fb8aa3b1c097820 */ /* 0x000fe20000400000 */
[----:B------:R-:W-:-:S04]  /*17b0*/  FADD R28, RZ, -R2 ;  /* 0x80000002ff1c7221 */ /* 0x000fc80000000000 */
[----:B------:R-:W-:Y:S01]  /*17c0*/  FSETP.GEU.AND P6, PT, R9, -126, PT ;  /* 0xc2fc00000900780b */ /* 0x000fe20003fce000 */
[----:B------:R-:W-:Y:S01]  /*17d0*/  FMUL R10, R28, 1.4426950216293334961 ;  /* 0x3fb8aa3b1c0a7820 */ /* 0x000fe20000400000 */
[----:B------:R-:W-:Y:S01]  /*17e0*/  FADD R28, RZ, -R4 ;  /* 0x80000004ff1c7221 */ /* 0x000fe20000000000 */
[----:B------:R-:W-:-:S03]  /*17f0*/  FFMA R6, R21, R25, R6 ;  /* 0x0000001915067223 */ /* 0x000fc60000000006 */
[----:B------:R-:W-:Y:S01]  /*1800*/  FMUL R7, R28, 1.4426950216293334961 ;  /* 0x3fb8aa3b1c077820 */ /* 0x000fe20000400000 */
[----:B--2---:R-:W-:Y:S01]  /*1810*/  FMUL R24, R24, R33 ;  /* 0x0000002118187220 */ /* 0x004fe20000400000 */
[----:B------:R-:W-:Y:S01]  /*1820*/  FSEL R28, R55, 1, P1 ;  /* 0x3f800000371c7808 */ /* 0x000fe20000800000 */
[----:B------:R-:W-:-:S04]  /*1830*/  FADD R21, RZ, -R6 ;  /* 0x80000006ff157221 */ /* 0x000fc80000000000 */
[----:B------:R-:W-:Y:S01]  /*1840*/  @!P6 FMUL R9, R9, 0.5 ;  /* 0x3f0000000909e820 */ /* 0x000fe20000400000 */
[----:B------:R-:W-:Y:S01]  /*1850*/  FFMA R23, R24, R26, R23 ;  /* 0x0000001a18177223 */ /* 0x000fe20000000017 */
[----:B------:R-:W-:Y:S01]  /*1860*/  FMUL R29, R29, R28 ;  /* 0x0000001c1d1d7220 */ /* 0x000fe20000400000 */
[----:B------:R-:W-:Y:S01]  /*1870*/  FMUL R24, R21, 1.4426950216293334961 ;  /* 0x3fb8aa3b15187820 */ /* 0x000fe20000400000 */
[----:B------:R-:W-:Y:S02]  /*1880*/  FSETP.GEU.AND P3, PT, R10, -126, PT ;  /* 0xc2fc00000a00780b */ /* 0x000fe40003f6e000 */
[----:B------:R-:W2:Y:S01]  /*1890*/  MUFU.EX2 R9, R9 ;  /* 0x0000000900097308 */ /* 0x000ea20000000800 */
[----:B------:R-:W-:Y:S01]  /*18a0*/  FSETP.GEU.AND P4, PT, R7, -126, PT ;  /* 0xc2fc00000700780b */ /* 0x000fe20003f8e000 */
[----:B------:R-:W-:Y:S01]  /*18b0*/  FADD R21, RZ, -R23 ;  /* 0x80000017ff157221 */ /* 0x000fe20000000000 */
[----:B------:R-:W-:-:S03]  /*18c0*/  FFMA R27, R29, R27, R22 ;  /* 0x0000001b1d1b7223 */ /* 0x000fc60000000016 */
[----:B------:R-:W-:Y:S01]  /*18d0*/  FMUL R22, R21, 1.4426950216293334961 ;  /* 0x3fb8aa3b15167820 */ /* 0x000fe20000400000 */
[----:B------:R-:W-:Y:S01]  /*18e0*/  FADD R21, RZ, -R27 ;  /* 0x8000001bff157221 */ /* 0x000fe20000000000 */
[----:B------:R-:W-:-:S03]  /*18f0*/  FSETP.GEU.AND P1, PT, R24, -126, PT ;  /* 0xc2fc00001800780b */ /* 0x000fc60003f2e000 */
[----:B------:R-:W-:Y:S01]  /*1900*/  FMUL R21, R21, 1.4426950216293334961 ;  /* 0x3fb8aa3b15157820 */ /* 0x000fe20000400000 */
[----:B------:R-:W-:Y:S02]  /*1910*/  @!P3 FMUL R10, R10, 0.5 ;  /* 0x3f0000000a0ab820 */ /* 0x000fe40000400000 */
[----:B------:R-:W-:Y:S01]  /*1920*/  @!P4 FMUL R7, R7, 0.5 ;  /* 0x3f0000000707c820 */ /* 0x000fe20000400000 */
[----:B--2---:R-:W-:Y:S01]  /*1930*/  @!P6 FMUL R9, R9, R9 ;  /* 0x000000090909e220 */ /* 0x004fe20000400000 */
[----:B------:R-:W-:Y:S02]  /*1940*/  FSETP.GEU.AND P6, PT, R22, -126, PT ;  /* 0xc2fc00001600780b */ /* 0x000fe40003fce000 */
[----:B------:R-:W-:Y:S01]  /*1950*/  FSETP.GEU.AND P5, PT, R21, -126, PT ;  /* 0xc2fc00001500780b */ /* 0x000fe20003fae000 */
[----:B------:R-:W2:Y:S02]  /*1960*/  MUFU.EX2 R10, R10 ;  /* 0x0000000a000a7308 */ /* 0x000ea40000000800 */
[----:B------:R-:W-:-:S06]  /*1970*/  @!P1 FMUL R24, R24, 0.5 ;  /* 0x3f00000018189820 */ /* 0x000fcc0000400000 */
[----:B------:R-:W3:Y:S02]  /*1980*/  MUFU.EX2 R7, R7 ;  /* 0x0000000700077308 */ /* 0x000ee40000000800 */
[----:B------:R-:W-:Y:S02]  /*1990*/  @!P6 FMUL R22, R22, 0.5 ;  /* 0x3f0000001616e820 */ /* 0x000fe40000400000 */
[----:B------:R-:W-:-:S04]  /*19a0*/  @!P5 FMUL R21, R21, 0.5 ;  /* 0x3f0000001515d820 */ /* 0x000fc80000400000 */
[----:B------:R-:W4:Y:S01]  /*19b0*/  MUFU.EX2 R24, R24 ;  /* 0x0000001800187308 */ /* 0x000f220000000800 */
[----:B--2---:R-:W-:Y:S01]  /*19c0*/  @!P3 FMUL R10, R10, R10 ;  /* 0x0000000a0a0ab220 */ /* 0x004fe20000400000 */
[----:B---3--:R-:W-:-:S06]  /*19d0*/  @!P4 FMUL R7, R7, R7 ;  /* 0x000000070707c220 */ /* 0x008fcc0000400000 */
[----:B------:R-:W2:Y:S01]  /*19e0*/  MUFU.EX2 R22, R22 ;  /* 0x0000001600167308 */ /* 0x000ea20000000800 */
[----:B------:R-:W-:Y:S01]  /*19f0*/  FADD R10, R10, 1 ;  /* 0x3f8000000a0a7421 */ /* 0x000fe20000000000 */
[----:B------:R-:W-:-:S06]  /*1a00*/  FADD R7, R7, 1 ;  /* 0x3f80000007077421 */ /* 0x000fcc0000000000 */
[----:B------:R-:W3:Y:S01]  /*1a10*/  MUFU.EX2 R21, R21 ;  /* 0x0000001500157308 */ /* 0x000ee20000000800 */
[----:B------:R-:W-:Y:S02]  /*1a20*/  FSETP.GT.AND P4, PT, R10, 8.50705917302346158658e+37, PT ;  /* 0x7e8000000a00780b */ /* 0x000fe40003f84000 */
[----:B------:R-:W-:Y:S01]  /*1a30*/  FSETP.GT.AND P2, PT, R7, 8.50705917302346158658e+37, PT ;  /* 0x7e8000000700780b */ /* 0x000fe20003f44000 */
[----:B----4-:R-:W-:Y:S01]  /*1a40*/  @!P1 FMUL R24, R24, R24 ;  /* 0x0000001818189220 */ /* 0x010fe20000400000 */
[----:B------:R-:W-:Y:S01]  /*1a50*/  FSETP.GT.AND P3, PT, R31, 8.50705917302346158658e+37, PT ;  /* 0x7e8000001f00780b */ /* 0x000fe20003f64000 */
[----:B------:R-:W-:Y:S01]  /*1a60*/  FADD R9, R9, 1 ;  /* 0x3f80000009097421 */ /* 0x000fe20000000000 */
[----:B------:R-:W-:Y:S01]  /*1a70*/  FSETP.GT.AND P1, PT, R20, 8.50705917302346158658e+37, PT ;  /* 0x7e8000001400780b */ /* 0x000fe20003f24000 */
[----:B--2---:R-:W-:-:S03]  /*1a80*/  @!P6 FMUL R22, R22, R22 ;  /* 0x000000161616e220 */ /* 0x004fc60000400000 */
[----:B------:R-:W-:Y:S01]  /*1a90*/  FSETP.GT.AND P6, PT, R9, 8.50705917302346158658e+37, PT ;  /* 0x7e8000000900780b */ /* 0x000fe20003fc4000 */
[----:B---3--:R-:W-:Y:S01]  /*1aa0*/  @!P5 FMUL R21, R21, R21 ;  /* 0x000000151515d220 */ /* 0x008fe20000400000 */
[----:B------:R-:W-:Y:S01]  /*1ab0*/  FADD R22, R22, 1 ;  /* 0x3f80000016167421 */ /* 0x000fe20000000000 */
[----:B------:R-:W-:Y:S02]  /*1ac0*/  FADD R24, R24, 1 ;  /* 0x3f80000018187421 */ /* 0x000fe40000000000 */
[----:B------:R-:W-:Y:S01]  /*1ad0*/  FADD R21, R21, 1 ;  /* 0x3f80000015157421 */ /* 0x000fe20000000000 */
[----:B------:R-:W-:Y:S01]  /*1ae0*/  @P4 FMUL R10, R10, 0.25 ;  /* 0x3e8000000a0a4820 */ /* 0x000fe20000400000 */
[----:B------:R-:W-:Y:S01]  /*1af0*/  @P2 FMUL R7, R7, 0.25 ;  /* 0x3e80000007072820 */ /* 0x000fe20000400000 */
[----:B------:R-:W-:Y:S01]  /*1b00*/  FSEL R25, R55, 1, P4 ;  /* 0x3f80000037197808 */ /* 0x000fe20002000000 */
[----:B------:R-:W-:Y:S01]  /*1b10*/  @P3 FMUL R31, R31, 0.25 ;  /* 0x3e8000001f1f3820 */ /* 0x000fe20000400000 */
[----:B------:R-:W-:-:S02]  /*1b20*/  FSETP.GT.AND P5, PT, R22, 8.50705917302346158658e+37, PT ;  /* 0x7e8000001600780b */ /* 0x000fc40003fa4000 */
[----:B------:R-:W-:Y:S02]  /*1b30*/  FSETP.GT.AND P4, PT, R21, 8.50705917302346158658e+37, PT ;  /* 0x7e8000001500780b */ /* 0x000fe40003f84000 */
[----:B------:R-:W-:Y:S01]  /*1b40*/  FSEL R26, R55, 1, P3 ;  /* 0x3f800000371a7808 */ /* 0x000fe20001800000 */
[----:B------:R-:W2:Y:S01]  /*1b50*/  MUFU.RCP R28, R7 ;  /* 0x00000007001c7308 */ /* 0x000ea20000001000 */
[----:B------:R-:W-:Y:S01]  /*1b60*/  FSETP.GT.AND P3, PT, R24, 8.50705917302346158658e+37, PT ;  /* 0x7e8000001800780b */ /* 0x000fe20003f64000 */
[----:B------:R-:W-:Y:S01]  /*1b70*/  @P1 FMUL R20, R20, 0.25 ;  /* 0x3e80000014141820 */ /* 0x000fe20000400000 */
[----:B------:R-:W-:Y:S01]  /*1b80*/  @P6 FMUL R9, R9, 0.25 ;  /* 0x3e80000009096820 */ /* 0x000fe20000400000 */
[----:B------:R-:W-:-:S04]  /*1b90*/  FSEL R29, R55, 1, P2 ;  /* 0x3f800000371d7808 */ /* 0x000fc80001000000 */
[----:B------:R-:W3:Y:S01]  /*1ba0*/  MUFU.RCP R20, R20 ;  /* 0x0000001400147308 */ /* 0x000ee20000001000 */
[----:B------:R-:W-:Y:S01]  /*1bb0*/  @P5 FMUL R22, R22, 0.25 ;  /* 0x3e80000016165820 */ /* 0x000fe20000400000 */
[----:B------:R-:W-:-:S06]  /*1bc0*/  @P4 FMUL R21, R21, 0.25 ;  /* 0x3e80000015154820 */ /* 0x000fcc0000400000 */
[----:B------:R-:W4:Y:S01]  /*1bd0*/  MUFU.RCP R31, R31 ;  /* 0x0000001f001f7308 */ /* 0x000f220000001000 */
[----:B------:R-:W-:Y:S01]  /*1be0*/  @P3 FMUL R24, R24, 0.25 ;  /* 0x3e80000018183820 */ /* 0x000fe20000400000 */
[----:B--2---:R-:W-:-:S06]  /*1bf0*/  FMUL R29, R28, R29 ;  /* 0x0000001d1c1d7220 */ /* 0x004fcc0000400000 */
[----:B------:R-:W2:Y:S01]  /*1c00*/  MUFU.RCP R10, R10 ;  /* 0x0000000a000a7308 */ /* 0x000ea20000001000 */
[----:B------:R-:W-:-:S07]  /*1c10*/  FSEL R33, R55, 1, P1 ;  /* 0x3f80000037217808 */ /* 0x000fce0000800000 */
[----:B------:R-:W5:Y:S01]  /*1c20*/  MUFU.RCP R9, R9 ;  /* 0x0000000900097308 */ /* 0x000f620000001000 */
[----:B---3--:R-:W-:-:S07]  /*1c30*/  FMUL R20, R20, R33 ;  /* 0x0000002114147220 */ /* 0x008fce0000400000 */
[----:B------:R3:W0:Y:S08]  /*1c40*/  MUFU.RCP R7, R24 ;  /* 0x0000001800077308 */ /* 0x0006300000001000 */
[----:B------:R-:W0:Y:S01]  /*1c50*/  MUFU.RCP R22, R22 ;  /* 0x0000001600167308 */ /* 0x000e220000001000 */
[----:B---3--:R-:W-:Y:S01]  /*1c60*/  FMUL R24, R4, R29 ;  /* 0x0000001d04187220 */ /* 0x008fe20000400000 */
[----:B------:R-:W-:-:S06]  /*1c70*/  FSEL R4, R55, 1, P6 ;  /* 0x3f80000037047808 */ /* 0x000fcc0003000000 */
[----:B------:R-:W3:Y:S01]  /*1c80*/  MUFU.RCP R21, R21 ;  /* 0x0000001500157308 */ /* 0x000ee20000001000 */
[----:B----4-:R-:W-:Y:S01]  /*1c90*/  FMUL R31, R31, R26 ;  /* 0x0000001a1f1f7220 */ /* 0x010fe20000400000 */
[----:B--2---:R-:W-:Y:S01]  /*1ca0*/  FMUL R25, R10, R25 ;  /* 0x000000190a197220 */ /* 0x004fe20000400000 */
[----:B------:R-:W-:Y:S01]  /*1cb0*/  FMUL R26, R11, R20 ;  /* 0x000000140b1a7220 */ /* 0x000fe20000400000 */
[----:B-----5:R-:W-:Y:S01]  /*1cc0*/  FMUL R4, R9, R4 ;  /* 0x0000000409047220 */ /* 0x020fe20000400000 */
[C---:B------:R-:W-:Y:S01]  /*1cd0*/  FSEL R10, R55.reuse, 1, P3 ;  /* 0x3f800000370a7808 */ /* 0x040fe20001800000 */
[----:B------:R-:W-:Y:S01]  /*1ce0*/  UMOV UR4, 0x400 ;  /* 0x0000040000047882 */ /* 0x000fe20000000000 */
[C---:B------:R-:W-:Y:S02]  /*1cf0*/  FSEL R9, R55.reuse, 1, P5 ;  /* 0x3f80000037097808 */ /* 0x040fe40002800000 */
[----:B------:R-:W-:Y:S02]  /*1d00*/  FSEL R20, R55, 1, P4 ;  /* 0x3f80000037147808 */ /* 0x000fe40002000000 */
[----:B------:R-:W-:Y:S01]  /*1d10*/  SHF.L.U32 R11, R0, 0x3, RZ ;  /* 0x00000003000b7819 */ /* 0x000fe200000006ff */
[----:B0-----:R-:W-:Y:S01]  /*1d20*/  UPRMT UR4, UR5, 0x654, UR4 ;  /* 0x0000065405047896 */ /* 0x001fe20008000004 */
[----:B------:R-:W-:Y:S01]  /*1d30*/  FMUL R7, R7, R10 ;  /* 0x0000000a07077220 */ /* 0x000fe20000400000 */
[----:B------:R-:W-:Y:S01]  /*1d40*/  FMUL R22, R22, R9 ;  /* 0x0000000916167220 */ /* 0x000fe20000400000 */
[----:B------:R-:W-:Y:S01]  /*1d50*/  LOP3.LUT R11, R11, 0x3f8, RZ, 0xc0, !PT ;  /* 0x000003f80b0b7812 */ /* 0x000fe200078ec0ff */
[----:B---3--:R-:W-:Y:S01]  /*1d60*/  FMUL R20, R21, R20 ;  /* 0x0000001415147220 */ /* 0x008fe20000400000 */
[----:B------:R-:W-:Y:S01]  /*1d70*/  FMUL R4, R5, R4 ;  /* 0x0000000405047220 */ /* 0x000fe20000400000 */
[----:B------:R-:W-:Y:S01]  /*1d80*/  FMUL R8, R8, R31 ;  /* 0x0000001f08087220 */ /* 0x000fe20000400000 */
[----:B------:R-:W-:Y:S01]  /*1d90*/  FMUL R2, R2, R25 ;  /* 0x0000001902027220 */ /* 0x000fe20000400000 */
[----:B------:R-:W-:Y:S01]  /*1da0*/  LEA R5, R11, UR4, 0x3 ;  /* 0x000000040b057c11 */ /* 0x000fe2000f8e18ff */
[----:B------:R-:W-:Y:S01]  /*1db0*/  FMUL R6, R6, R7 ;  /* 0x0000000706067220 */ /* 0x000fe20000400000 */
[----:B------:R-:W-:Y:S01]  /*1dc0*/  FMUL R22, R23, R22 ;  /* 0x0000001617167220 */ /* 0x000fe20000400000 */
[----:B------:R-:W-:Y:S01]  /*1dd0*/  FMUL R20, R27, R20 ;  /* 0x000000141b147220 */ /* 0x000fe20000400000 */
[----:B------:R-:W-:Y:S04]  /*1de0*/  @!P0 STG.E.128 desc[UR6][R62.64], R40 ;  /* 0x000000283e008986 */ /* 0x000fe8000c101d06 */
[----:B------:R-:W-:Y:S04]  /*1df0*/  @!P0 STG.E.128 desc[UR6][R60.64], R44 ;  /* 0x0000002c3c008986 */ /* 0x000fe8000c101d06 */
[----:B------:R0:W-:Y:S04]  /*1e00*/  STS [R5+0x4], R4 ;  /* 0x0000040405007388 */ /* 0x0001e80000000800 */
[----:B------:R-:W-:Y:S04]  /*1e10*/  STS [R5+0x14], R6 ;  /* 0x0000140605007388 */ /* 0x000fe80000000800 */
[----:B------:R-:W-:Y:S04]  /*1e20*/  STS [R5+0x24], R22 ;  /* 0x0000241605007388 */ /* 0x000fe80000000800 */
[----:B------:R-:W-:Y:S04]  /*1e30*/  STS [R5], R8 ;  /* 0x0000000805007388 */ /* 0x000fe80000000800 */
[----:B------:R2:W-:Y:S04]  /*1e40*/  STS [R5+0x10], R2 ;  /* 0x0000100205007388 */ /* 0x0005e80000000800 */
[----:B------:R-:W-:Y:S04]  /*1e50*/  STS [R5+0x20], R24 ;  /* 0x0000201805007388 */ /* 0x000fe80000000800 */
[----:B------:R-:W-:Y:S04]  /*1e60*/  STS [R5+0x30], R26 ;  /* 0x0000301a05007388 */ /* 0x000fe80000000800 */
[----:B------:R3:W-:Y:S01]  /*1e70*/  STS [R5+0x34], R20 ;  /* 0x0000341405007388 */ /* 0x0007e20000000800 */
[----:B-1----:R-:W-:-:S02]  /*1e80*/  IADD3 R12, R11, UR4, R11 ;  /* 0x000000040b0c7c10 */ /* 0x002fc4000fffe00b */
[----:B------:R-:W1:Y:S08]  /*1e90*/  LDC.64 R10, c[0x0][0x280] ;  /* 0x0000a000ff0a7b82 */ /* 0x000e700000000a00 */
[----:B------:R-:W-:Y:S01]  /*1ea0*/  BAR.SYNC.DEFER_BLOCKING 0x0 ;  /* 0x0000000000007b1d */ /* 0x000fe20000010000 */
[----:B0-----:R-:W-:Y:S02]  /*1eb0*/  LOP3.LUT R4, R35, 0xfffff000, RZ, 0xc0, !PT ;  /* 0xfffff00023047812 */ /* 0x001fe400078ec0ff */
[----:B------:R-:W-:-:S02]  /*1ec0*/  LOP3.LUT R0, R54, 0x7f, R0, 0xf8, !PT ;  /* 0x0000007f36007812 */ /* 0x000fc400078ef800 */
[----:B------:R-:W-:Y:S01]  /*1ed0*/  IADD3 R3, R3, -R4, RZ ;  /* 0x8000000403037210 */ /* 0x000fe20007ffe0ff */
[----:B------:R-:W0:Y:S04]  /*1ee0*/  LDS.64 R18, [R12] ;  /* 0x000000000c127984 */ /* 0x000e280000000a00 */
[----:B------:R-:W4:Y:S04]  /*1ef0*/  LDS.64 R14, [R12+0x800] ;  /* 0x000800000c0e7984 */ /* 0x000f280000000a00 */
[----:B------:R-:W5:Y:S01]  /*1f00*/  LDS.64 R16, [R12+0x1000] ;  /* 0x001000000c107984 */ /* 0x000f620000000a00 */
[----:B------:R-:W-:-:S02]  /*1f10*/  LEA R9, R36, R3, 0x15 ;  /* 0x0000000324097211 */ /* 0x000fc400078ea8ff */
[C---:B------:R-:W-:Y:S02]  /*1f20*/  LOP3.LUT R3, R0.reuse, 0x80, RZ, 0xfc, !PT ;  /* 0x0000008000037812 */ /* 0x040fe400078efcff */
[C---:B--2---:R-:W-:Y:S02]  /*1f30*/  LOP3.LUT R2, R0.reuse, 0x100, RZ, 0xfc, !PT ;  /* 0x0000010000027812 */ /* 0x044fe400078efcff */
[C---:B------:R-:W-:Y:S02]  /*1f40*/  LOP3.LUT R8, R0.reuse, 0x180, RZ, 0xfc, !PT ;  /* 0x0000018000087812 */ /* 0x040fe400078efcff */
[----:B------:R-:W-:Y:S02]  /*1f50*/  ISETP.GE.AND P1, PT, R0, 0x200, PT ;  /* 0x000002000000780c */ /* 0x000fe40003f26270 */
[----:B------:R-:W-:Y:S02]  /*1f60*/  ISETP.GE.AND P2, PT, R3, 0x200, PT ;  /* 0x000002000300780c */ /* 0x000fe40003f46270 */
[----:B------:R-:W-:-:S02]  /*1f70*/  ISETP.GE.AND P3, PT, R2, 0x200, PT ;  /* 0x000002000200780c */ /* 0x000fc40003f66270 */
[-C--:B---3--:R-:W-:Y:S02]  /*1f80*/  LEA R5, R0, R9.reuse, 0xc ;  /* 0x0000000900057211 */ /* 0x088fe400078e60ff */
[----:B------:R-:W-:Y:S02]  /*1f90*/  ISETP.GE.AND P0, PT, R8, 0x200, PT ;  /* 0x000002000800780c */ /* 0x000fe40003f06270 */
[-C--:B------:R-:W-:Y:S02]  /*1fa0*/  LEA R7, R3, R9.reuse, 0xc ;  /* 0x0000000903077211 */ /* 0x080fe400078e60ff */
[----:B------:R-:W-:Y:S01]  /*1fb0*/  LEA R13, R2, R9, 0xc ;  /* 0x00000009020d7211 */ /* 0x000fe200078e60ff */
[----:B-1----:R-:W-:-:S04]  /*1fc0*/  IMAD.WIDE R2, R5, 0x4, R10 ;  /* 0x0000000405027825 */ /* 0x002fc800078e020a */
[----:B------:R-:W-:-:S04]  /*1fd0*/  IMAD.WIDE R4, R7, 0x4, R10 ;  /* 0x0000000407047825 */ /* 0x000fc800078e020a */
[----:B------:R-:W-:Y:S01]  /*1fe0*/  IMAD.WIDE R6, R13, 0x4, R10 ;  /* 0x000000040d067825 */ /* 0x000fe200078e020a */
[----:B0-----:R0:W-:Y:S04]  /*1ff0*/  @!P1 STG.E.64 desc[UR6][R2.64], R18 ;  /* 0x0000001202009986 */ /* 0x0011e8000c101b06 */
[----:B----4-:R0:W-:Y:S04]  /*2000*/  @!P2 STG.E.64 desc[UR6][R4.64], R14 ;  /* 0x0000000e0400a986 */ /* 0x0101e8000c101b06 */
[----:B-----5:R0:W-:Y:S02]  /*2010*/  @!P3 STG.E.64 desc[UR6][R6.64], R16 ;  /* 0x000000100600b986 */ /* 0x0201e4000c101b06 */
[----:B0-----:R-:W-:Y:S05]  /*2020*/  @P0 EXIT ;  /* 0x000000000000094d */ /* 0x001fea0003800000 */
[----:B------:R-:W1:Y:S01]  /*2030*/  LDS.64 R12, [R12+0x1800] ;  /* 0x001800000c0c7984 */ /* 0x000e620000000a00 */
[----:B0-----:R-:W-:-:S05]  /*2040*/  LEA R3, R8, R9, 0xc ;  /* 0x0000000908037211 */ /* 0x001fca00078e60ff */
[----:B------:R-:W-:-:S05]  /*2050*/  IMAD.WIDE R2, R3, 0x4, R10 ;  /* 0x0000000403027825 */ /* 0x000fca00078e020a */
[----:B-1----:R-:W-:Y:S01]  /*2060*/  STG.E.64 desc[UR6][R2.64], R12 ;  /* 0x0000000c02007986 */ /* 0x002fe2000c101b06 */
[----:B------:R-:W-:Y:S05]  /*2070*/  EXIT ;  /* 0x000000000000794d */ /* 0x000fea0003800000 */
.L_x_0:
[----:B------:R-:W-:-:S00]  /*2080*/  BRA `(.L_x_0) ;  /* 0xfffffffc00fc7947 */ /* 0x000fc0000383ffff */
[----:B------:R-:W-:-:S00]  /*2090*/  NOP ;  /* 0x0000000000007918 */ /* 0x000fc00000000000 */
        /* <DEDUP_REMOVED lines=14> */
.L_x_1:


//--------------------- .nv.global.init           --------------------------
	.section	.nv.global.init,"aw",@progbits
.nv.global.init:
	.type		_$_str,@object
	.size		_$_str,(_$_str_$_2 - _$_str)
_$_str:
        /*0000*/ 	.byte	0x5f, 0x5f, 0x43, 0x55, 0x44, 0x41, 0x5f, 0x46, 0x54, 0x5a, 0x00
	.type		_$_str_$_2,@object
	.size		_$_str_$_2,(.L_1 - _$_str_$_2)
_$_str_$_2:
        /*000b*/ 	.byte	0x5f, 0x5f, 0x43, 0x55, 0x44, 0x41, 0x5f, 0x50, 0x52, 0x45, 0x43, 0x5f, 0x53, 0x51, 0x52, 0x54
        /*001b*/ 	.byte	0x00
.L_1:


//--------------------- .nv.shared.triton_poi_fused__native_batch_norm_legit_no_training_add_convolution_mul_sigmoid_silu_5 --------------------------
	.section	.nv.shared.triton_poi_fused__native_batch_norm_legit_no_training_add_convolution_mul_sigmoid_silu_5,"aw",@nobits
	.sectionflags	@""
	.align	16
	.zero		1024


//--------------------- .nv.constant0.triton_poi_fused__native_batch_norm_legit_no_training_add_convolution_mul_sigmoid_silu_5 --------------------------
	.section	.nv.constant0.triton_poi_fused__native_batch_norm_legit_no_training_add_convolution_mul_sigmoid_silu_5,"a",@progbits
	.sectionflags	@""
	.align	4
.nv.constant0.triton_poi_fused__native_batch_norm_legit_no_training_add_convolution_mul_sigmoid_silu_5:
	.zero		656
